	.headerflags	@"EF_CUDA_TEXMODE_UNIFIED EF_CUDA_64BIT_ADDRESS EF_CUDA_SM89 EF_CUDA_VIRTUAL_SM(EF_CUDA_SM89)"
	.elftype	@"ET_EXEC"


//--------------------- .nv.info                  --------------------------
	.section	.nv.info,"",@"SHT_CUDA_INFO"
	.align	4


	//----- nvinfo : EIATTR_REGCOUNT
	.align		4
        /*0000*/ 	.byte	0x04, 0x2f
        /*0002*/ 	.short	(.L_1 - .L_0)
	.align		4
.L_0:
        /*0004*/ 	.word	index@(triton__0d1d2d3d4d5d6d7d89101112de)
        /*0008*/ 	.word	0x0000003a


	//----- nvinfo : EIATTR_MAX_STACK_SIZE
	.align		4
.L_1:
        /*000c*/ 	.byte	0x04, 0x23
        /*000e*/ 	.short	(.L_3 - .L_2)
	.align		4
.L_2:
        /*0010*/ 	.word	index@(triton__0d1d2d3d4d5d6d7d89101112de)
        /*0014*/ 	.word	0x00000000


	//----- nvinfo : EIATTR_MIN_STACK_SIZE
	.align		4
.L_3:
        /*0018*/ 	.byte	0x04, 0x12
        /*001a*/ 	.short	(.L_5 - .L_4)
	.align		4
.L_4:
        /*001c*/ 	.word	index@(triton__0d1d2d3d4d5d6d7d89101112de)
        /*0020*/ 	.word	0x00000000


	//----- nvinfo : EIATTR_FRAME_SIZE
	.align		4
.L_5:
        /*0024*/ 	.byte	0x04, 0x11
        /*0026*/ 	.short	(.L_7 - .L_6)
	.align		4
.L_6:
        /*0028*/ 	.word	index@(triton__0d1d2d3d4d5d6d7d89101112de)
        /*002c*/ 	.word	0x00000000
.L_7:


//--------------------- .nv.info.triton__0d1d2d3d4d5d6d7d89101112de --------------------------
	.section	.nv.info.triton__0d1d2d3d4d5d6d7d89101112de,"",@"SHT_CUDA_INFO"
	.align	4


	//----- nvinfo : EIATTR_CUDA_API_VERSION
	.align		4
        /*0000*/ 	.byte	0x04, 0x37
        /*0002*/ 	.short	(.L_9 - .L_8)
.L_8:
        /*0004*/ 	.word	0x0000007b


	//----- nvinfo : EIATTR_PARAM_CBANK
	.align		4
.L_9:
        /*0008*/ 	.byte	0x04, 0x0a
        /*000a*/ 	.short	(.L_11 - .L_10)
	.align		4
.L_10:
        /*000c*/ 	.word	index@(.nv.constant0.triton__0d1d2d3d4d5d6d7d89101112de)
        /*0010*/ 	.short	0x0160
        /*0012*/ 	.short	0x0054


	//----- nvinfo : EIATTR_CBANK_PARAM_SIZE
	.align		4
.L_11:
        /*0014*/ 	.byte	0x03, 0x19
        /*0016*/ 	.short	0x0054


	//----- nvinfo : EIATTR_KPARAM_INFO
	.align		4
        /*0018*/ 	.byte	0x04, 0x17
        /*001a*/ 	.short	(.L_13 - .L_12)
.L_12:
        /*001c*/ 	.word	0x00000000
        /*0020*/ 	.short	0x000c
        /*0022*/ 	.short	0x0050
        /*0024*/ 	.byte	0x00, 0xf0, 0x11, 0x00


	//----- nvinfo : EIATTR_KPARAM_INFO
	.align		4
.L_13:
        /*0028*/ 	.byte	0x04, 0x17
        /*002a*/ 	.short	(.L_15 - .L_14)
.L_14:
        /*002c*/ 	.word	0x00000000
        /*0030*/ 	.short	0x000b
        /*0032*/ 	.short	0x004c
        /*0034*/ 	.byte	0x00, 0xf0, 0x11, 0x00


	//----- nvinfo : EIATTR_KPARAM_INFO
	.align		4
.L_15:
        /*0038*/ 	.byte	0x04, 0x17
        /*003a*/ 	.short	(.L_17 - .L_16)
.L_16:
        /*003c*/ 	.word	0x00000000
        /*0040*/ 	.short	0x000a
        /*0042*/ 	.short	0x0048
        /*0044*/ 	.byte	0x00, 0xf0, 0x11, 0x00


	//----- nvinfo : EIATTR_KPARAM_INFO
	.align		4
.L_17:
        /*0048*/ 	.byte	0x04, 0x17
        /*004a*/ 	.short	(.L_19 - .L_18)
.L_18:
        /*004c*/ 	.word	0x00000000
        /*0050*/ 	.short	0x0009
        /*0052*/ 	.short	0x0044
        /*0054*/ 	.byte	0x00, 0xf0, 0x11, 0x00


	//----- nvinfo : EIATTR_KPARAM_INFO
	.align		4
.L_19:
        /*0058*/ 	.byte	0x04, 0x17
        /*005a*/ 	.short	(.L_21 - .L_20)
.L_20:
        /*005c*/ 	.word	0x00000000
        /*0060*/ 	.short	0x0008
        /*0062*/ 	.short	0x0040
        /*0064*/ 	.byte	0x00, 0xf0, 0x11, 0x00


	//----- nvinfo : EIATTR_KPARAM_INFO
	.align		4
.L_21:
        /*0068*/ 	.byte	0x04, 0x17
        /*006a*/ 	.short	(.L_23 - .L_22)
.L_22:
        /*006c*/ 	.word	0x00000000
        /*0070*/ 	.short	0x0007
        /*0072*/ 	.short	0x0038
        /*0074*/ 	.byte	0x00, 0xf0, 0x21, 0x00


	//----- nvinfo : EIATTR_KPARAM_INFO
	.align		4
.L_23:
        /*0078*/ 	.byte	0x04, 0x17
        /*007a*/ 	.short	(.L_25 - .L_24)
.L_24:
        /*007c*/ 	.word	0x00000000
        /*0080*/ 	.short	0x0006
        /*0082*/ 	.short	0x0030
        /*0084*/ 	.byte	0x00, 0xf0, 0x21, 0x00


	//----- nvinfo : EIATTR_KPARAM_INFO
	.align		4
.L_25:
        /*0088*/ 	.byte	0x04, 0x17
        /*008a*/ 	.short	(.L_27 - .L_26)
.L_26:
        /*008c*/ 	.word	0x00000000
        /*0090*/ 	.short	0x0005
        /*0092*/ 	.short	0x0028
        /*0094*/ 	.byte	0x00, 0xf0, 0x21, 0x00


	//----- nvinfo : EIATTR_KPARAM_INFO
	.align		4
.L_27:
        /*0098*/ 	.byte	0x04, 0x17
        /*009a*/ 	.short	(.L_29 - .L_28)
.L_28:
        /*009c*/ 	.word	0x00000000
        /*00a0*/ 	.short	0x0004
        /*00a2*/ 	.short	0x0020
        /*00a4*/ 	.byte	0x00, 0xf0, 0x21, 0x00


	//----- nvinfo : EIATTR_KPARAM_INFO
	.align		4
.L_29:
        /*00a8*/ 	.byte	0x04, 0x17
        /*00aa*/ 	.short	(.L_31 - .L_30)
.L_30:
        /*00ac*/ 	.word	0x00000000
        /*00b0*/ 	.short	0x0003
        /*00b2*/ 	.short	0x0018
        /*00b4*/ 	.byte	0x00, 0xf0, 0x21, 0x00


	//----- nvinfo : EIATTR_KPARAM_INFO
	.align		4
.L_31:
        /*00b8*/ 	.byte	0x04, 0x17
        /*00ba*/ 	.short	(.L_33 - .L_32)
.L_32:
        /*00bc*/ 	.word	0x00000000
        /*00c0*/ 	.short	0x0002
        /*00c2*/ 	.short	0x0010
        /*00c4*/ 	.byte	0x00, 0xf0, 0x21, 0x00


	//----- nvinfo : EIATTR_KPARAM_INFO
	.align		4
.L_33:
        /*00c8*/ 	.byte	0x04, 0x17
        /*00ca*/ 	.short	(.L_35 - .L_34)
.L_34:
        /*00cc*/ 	.word	0x00000000
        /*00d0*/ 	.short	0x0001
        /*00d2*/ 	.short	0x0008
        /*00d4*/ 	.byte	0x00, 0xf0, 0x21, 0x00


	//----- nvinfo : EIATTR_KPARAM_INFO
	.align		4
.L_35:
        /*00d8*/ 	.byte	0x04, 0x17
        /*00da*/ 	.short	(.L_37 - .L_36)
.L_36:
        /*00dc*/ 	.word	0x00000000
        /*00e0*/ 	.short	0x0000
        /*00e2*/ 	.short	0x0000
        /*00e4*/ 	.byte	0x00, 0xf0, 0x21, 0x00


	//----- nvinfo : EIATTR_MAXREG_COUNT
	.align		4
.L_37:
        /*00e8*/ 	.byte	0x03, 0x1b
        /*00ea*/ 	.short	0x00ff


	//----- nvinfo : EIATTR_EXIT_INSTR_OFFSETS
	.align		4
        /*00ec*/ 	.byte	0x04, 0x1c
        /*00ee*/ 	.short	(.L_39 - .L_38)


	//   ....[0]....
.L_38:
        /*00f0*/ 	.word	0x00002aa0


	//   ....[1]....
        /*00f4*/ 	.word	0x00002ae0


	//----- nvinfo : EIATTR_CTAIDZ_USED
	.align		4
.L_39:
        /*00f8*/ 	.byte	0x01, 0x04
	.zero		2


	//----- nvinfo : EIATTR_MAX_THREADS
	.align		4
        /*00fc*/ 	.byte	0x04, 0x05
        /*00fe*/ 	.short	(.L_41 - .L_40)
.L_40:
        /*0100*/ 	.word	0x00000100
        /*0104*/ 	.word	0x00000001
        /*0108*/ 	.word	0x00000001
.L_41:


//--------------------- .nv.rel.action            --------------------------
	.section	.nv.rel.action,"",@"SHT_CUDA_RELOCINFO"
	.align	8
	.sectionentsize	8
        /*0000*/ 	.byte	0x73, 0x00, 0x00, 0x00, 0x00, 0x00, 0x00, 0x00, 0x00, 0x00, 0x00, 0x11, 0x25, 0x00, 0x05, 0x36


//--------------------- .nv.constant0.triton__0d1d2d3d4d5d6d7d89101112de --------------------------
	.section	.nv.constant0.triton__0d1d2d3d4d5d6d7d89101112de,"a",@progbits
	.align	4
.nv.constant0.triton__0d1d2d3d4d5d6d7d89101112de:
	.zero		436


//--------------------- .text.triton__0d1d2d3d4d5d6d7d89101112de --------------------------
	.section	.text.triton__0d1d2d3d4d5d6d7d89101112de,"ax",@progbits
	.sectionflags	@"SHF_BARRIERS=1"
	.sectioninfo	@"SHI_REGISTERS=58"
	.align	128
        .global         triton__0d1d2d3d4d5d6d7d89101112de
        .type           triton__0d1d2d3d4d5d6d7d89101112de,@function
        .size           triton__0d1d2d3d4d5d6d7d89101112de,(.L_x_1 - triton__0d1d2d3d4d5d6d7d89101112de)
        .other          triton__0d1d2d3d4d5d6d7d89101112de,@"STO_CUDA_ENTRY STV_DEFAULT"
triton__0d1d2d3d4d5d6d7d89101112de:
.text.triton__0d1d2d3d4d5d6d7d89101112de:
[----:B------:R-:W-:-:S02]  /*0000*/  MOV R1, c[0x0][0x28] ;  /* 0x00000a0000017a02 */ /* 0x000fc40000000f00 */
[----:B------:R-:W0:Y:S01]  /*0010*/  S2R R7, SR_TID.X ;  /* 0x0000000000077919 */ /* 0x000e220000002100 */
[----:B------:R-:W1:Y:S01]  /*0020*/  S2UR UR4, SR_CTAID.Y ;  /* 0x00000000000479c3 */ /* 0x000e620000002600 */
[----:B------:R-:W-:Y:S01]  /*0030*/  CS2R R20, SRZ ;  /* 0x0000000000147805 */ /* 0x000fe2000001ff00 */
[----:B------:R-:W-:Y:S01]  /*0040*/  CS2R R22, SRZ ;  /* 0x0000000000167805 */ /* 0x000fe2000001ff00 */
[----:B------:R-:W2:Y:S01]  /*0050*/  S2R R0, SR_CTAID.Z ;  /* 0x0000000000007919 */ /* 0x000ea20000002700 */
[----:B------:R-:W-:Y:S01]  /*0060*/  CS2R R28, SRZ ;  /* 0x00000000001c7805 */ /* 0x000fe2000001ff00 */
[----:B------:R-:W-:Y:S02]  /*0070*/  ULDC.64 UR6, c[0x0][0x118] ;  /* 0x0000460000067ab9 */ /* 0x000fe40000000a00 */
[----:B------:R-:W3:Y:S01]  /*0080*/  S2R R2, SR_CTAID.X ;  /* 0x0000000000027919 */ /* 0x000ee20000002500 */
[--C-:B0-----:R-:W-:Y:S02]  /*0090*/  SHF.R.U32.HI R5, RZ, 0x5, R7.reuse ;  /* 0x00000005ff057819 */ /* 0x101fe40000011607 */
[----:B------:R-:W-:-:S02]  /*00a0*/  SHF.R.U32.HI R4, RZ, 0x1, R7 ;  /* 0x00000001ff047819 */ /* 0x000fc40000011607 */
[----:B------:R-:W-:Y:S02]  /*00b0*/  SGXT.U32 R5, R5, 0x3 ;  /* 0x000000030505781a */ /* 0x000fe40000000000 */
[----:B--2---:R-:W-:Y:S02]  /*00c0*/  IADD3 R0, R0, 0x1, RZ ;  /* 0x0000000100007810 */ /* 0x004fe40007ffe0ff */
[----:B------:R-:W-:Y:S01]  /*00d0*/  SHF.L.U32 R9, R7, 0x3, RZ ;  /* 0x0000000307097819 */ /* 0x000fe200000006ff */
[----:B------:R-:W-:Y:S01]  /*00e0*/  IMAD.SHL.U32 R3, R5, 0x10, RZ ;  /* 0x0000001005037824 */ /* 0x000fe200078e00ff */
[----:B------:R-:W-:Y:S01]  /*00f0*/  SGXT.U32 R4, R4, 0x4 ;  /* 0x000000040404781a */ /* 0x000fe20000000000 */
[----:B---3--:R-:W-:Y:S01]  /*0100*/  IMAD.SHL.U32 R2, R2, 0x10, RZ ;  /* 0x0000001002027824 */ /* 0x008fe200078e00ff */
[----:B------:R-:W-:Y:S01]  /*0110*/  LOP3.LUT R9, R9, 0x8, RZ, 0xc0, !PT ;  /* 0x0000000809097812 */ /* 0x000fe200078ec0ff */
[----:B-1----:R-:W-:Y:S01]  /*0120*/  IMAD R6, R0, UR4, RZ ;  /* 0x0000000400067c24 */ /* 0x002fe2000f8e02ff */
[----:B------:R-:W-:-:S02]  /*0130*/  LOP3.LUT R4, R3, R4, RZ, 0xfc, !PT ;  /* 0x0000000403047212 */ /* 0x000fc400078efcff */
[----:B------:R-:W-:Y:S01]  /*0140*/  LOP3.LUT R33, R2, R9, RZ, 0xfc, !PT ;  /* 0x0000000902217212 */ /* 0x000fe200078efcff */
[----:B------:R-:W-:Y:S01]  /*0150*/  IMAD.SHL.U32 R3, R6, 0x100, RZ ;  /* 0x0000010006037824 */ /* 0x000fe200078e00ff */
[----:B------:R-:W-:Y:S02]  /*0160*/  MOV R0, 0x2 ;  /* 0x0000000200007802 */ /* 0x000fe40000000f00 */
[----:B------:R-:W-:Y:S02]  /*0170*/  ISETP.GE.AND P0, PT, R33, 0x500, PT ;  /* 0x000005002100780c */ /* 0x000fe40003f06270 */
[----:B------:R-:W-:Y:S01]  /*0180*/  LOP3.LUT R41, R3, R4, RZ, 0xfc, !PT ;  /* 0x0000000403297212 */ /* 0x000fe200078efcff */
[----:B------:R-:W-:Y:S01]  /*0190*/  CS2R R30, SRZ ;  /* 0x00000000001e7805 */ /* 0x000fe2000001ff00 */
[----:B------:R-:W-:Y:S02]  /*01a0*/  IMAD.WIDE R10, R33, R0, c[0x0][0x180] ;  /* 0x00006000210a7625 */ /* 0x000fe400078e0200 */
[----:B------:R-:W-:-:S02]  /*01b0*/  ISETP.LT.AND P1, PT, R41, c[0x0][0x1ac], !P0 ;  /* 0x00006b0029007a0c */ /* 0x000fc40004721270 */
[----:B------:R-:W-:Y:S01]  /*01c0*/  IMAD R41, R41, 0x500, R33 ;  /* 0x0000050029297824 */ /* 0x000fe200078e0221 */
[----:B------:R-:W-:-:S03]  /*01d0*/  CS2R R24, SRZ ;  /* 0x0000000000187805 */ /* 0x000fc6000001ff00 */
[CC--:B------:R-:W-:Y:S01]  /*01e0*/  IMAD.WIDE R12, R41.reuse, R0.reuse, c[0x0][0x178] ;  /* 0x00005e00290c7625 */ /* 0x0c0fe200078e0200 */
[----:B------:R-:W-:Y:S01]  /*01f0*/  CS2R R26, SRZ ;  /* 0x00000000001a7805 */ /* 0x000fe2000001ff00 */
[----:B------:R0:W2:Y:S02]  /*0200*/  @!P0 LDG.E.EL.128 R20, [R10.64] ;  /* 0x000000060a148981 */ /* 0x0000a4000c2e1d00 */
[----:B------:R-:W-:-:S03]  /*0210*/  IMAD.WIDE R14, R41, R0, c[0x0][0x188] ;  /* 0x00006200290e7625 */ /* 0x000fc600078e0200 */
[----:B------:R1:W3:Y:S01]  /*0220*/  @P1 LDG.E.EL.128 R28, [R12.64] ;  /* 0x000000060c1c1981 */ /* 0x0002e2000c2e1d00 */
[----:B------:R-:W-:Y:S01]  /*0230*/  CS2R R16, SRZ ;  /* 0x0000000000107805 */ /* 0x000fe2000001ff00 */
[----:B------:R-:W-:Y:S01]  /*0240*/  CS2R R18, SRZ ;  /* 0x0000000000127805 */ /* 0x000fe2000001ff00 */
[----:B------:R-:W-:Y:S01]  /*0250*/  CS2R R36, SRZ ;  /* 0x0000000000247805 */ /* 0x000fe2000001ff00 */
[----:B------:R4:W5:Y:S01]  /*0260*/  @P1 LDG.E.EL.128 R24, [R14.64] ;  /* 0x000000060e181981 */ /* 0x000962000c2e1d00 */
[----:B------:R-:W-:Y:S01]  /*0270*/  CS2R R38, SRZ ;  /* 0x0000000000267805 */ /* 0x000fe2000001ff00 */
[----:B0-----:R-:W-:-:S04]  /*0280*/  IMAD.WIDE R10, R33, R0, c[0x0][0x168] ;  /* 0x00005a00210a7625 */ /* 0x001fc800078e0200 */
[CC--:B------:R-:W-:Y:S01]  /*0290*/  IMAD.WIDE R42, R41.reuse, R0.reuse, c[0x0][0x160] ;  /* 0x00005800292a7625 */ /* 0x0c0fe200078e0200 */
[----:B-1----:R-:W-:Y:S01]  /*02a0*/  CS2R R12, SRZ ;  /* 0x00000000000c7805 */ /* 0x002fe2000001ff00 */
[----:B------:R0:W5:Y:S01]  /*02b0*/  @!P0 LDG.E.EL.128 R16, [R10.64] ;  /* 0x000000060a108981 */ /* 0x000162000c2e1d00 */
[----:B----4-:R-:W-:Y:S01]  /*02c0*/  CS2R R14, SRZ ;  /* 0x00000000000e7805 */ /* 0x010fe2000001ff00 */
[CC--:B------:R-:W-:Y:S02]  /*02d0*/  IMAD.WIDE R44, R41.reuse, R0.reuse, c[0x0][0x170] ;  /* 0x00005c00292c7625 */ /* 0x0c0fe400078e0200 */
[----:B------:R1:W4:Y:S04]  /*02e0*/  @P1 LDG.E.EL.128 R36, [R42.64] ;  /* 0x000000062a241981 */ /* 0x000328000c2e1d00 */
[----:B------:R0:W4:Y:S01]  /*02f0*/  @P1 LDG.E.EL.128 R12, [R44.64] ;  /* 0x000000062c0c1981 */ /* 0x000122000c2e1d00 */
[----:B------:R-:W-:Y:S01]  /*0300*/  CS2R R32, SRZ ;  /* 0x0000000000207805 */ /* 0x000fe2000001ff00 */
[----:B------:R-:W-:Y:S01]  /*0310*/  CS2R R34, SRZ ;  /* 0x0000000000227805 */ /* 0x000fe2000001ff00 */
[----:B------:R-:W-:-:S05]  /*0320*/  IMAD.WIDE R46, R41, R0, c[0x0][0x190] ;  /* 0x00006400292e7625 */ /* 0x000fca00078e0200 */
[----:B------:R3:W4:Y:S01]  /*0330*/  @P1 LDG.E.EL.128 R32, [R46.64] ;  /* 0x000000062e201981 */ /* 0x000722000c2e1d00 */
[----:B------:R-:W-:Y:S01]  /*0340*/  IADD3 R41, R41, 0x28000, RZ ;  /* 0x0002800029297810 */ /* 0x000fe20007ffe0ff */
[--C-:B--2---:R-:W-:Y:S02]  /*0350*/  HADD2.F32 R6, -RZ, R21.reuse.H0_H0 ;  /* 0x20000015ff067230 */ /* 0x104fe40000004100 */
[----:B0-----:R-:W-:Y:S02]  /*0360*/  HADD2.F32 R11, -RZ, R20.H0_H0 ;  /* 0x20000014ff0b7230 */ /* 0x001fe40000004100 */
[----:B------:R-:W-:Y:S02]  /*0370*/  HADD2.F32 R21, -RZ, R21.H1_H1 ;  /* 0x30000015ff157230 */ /* 0x000fe40000004100 */
[--C-:B---3--:R-:W-:Y:S02]  /*0380*/  HADD2.F32 R47, -RZ, R29.reuse.H0_H0 ;  /* 0x2000001dff2f7230 */ /* 0x108fe40000004100 */
[----:B-1----:R-:W-:-:S02]  /*0390*/  HADD2.F32 R42, -RZ, R29.H1_H1 ;  /* 0x3000001dff2a7230 */ /* 0x002fc40000004100 */
[----:B------:R-:W-:Y:S01]  /*03a0*/  HADD2.F32 R20, -RZ, R20.H1_H1 ;  /* 0x30000014ff147230 */ /* 0x000fe20000004100 */
[----:B------:R-:W-:Y:S01]  /*03b0*/  FADD R47, R47, R6 ;  /* 0x000000062f2f7221 */ /* 0x000fe20000000000 */
[----:B------:R-:W-:Y:S01]  /*03c0*/  HADD2.F32 R8, -RZ, R22.H0_H0 ;  /* 0x20000016ff087230 */ /* 0x000fe20000004100 */
[----:B------:R-:W-:Y:S01]  /*03d0*/  FADD R42, R42, R21 ;  /* 0x000000152a2a7221 */ /* 0x000fe20000000000 */
[----:B------:R-:W-:Y:S02]  /*03e0*/  HADD2.F32 R45, -RZ, R28.H1_H1 ;  /* 0x3000001cff2d7230 */ /* 0x000fe40000004100 */
[----:B------:R-:W-:Y:S02]  /*03f0*/  HADD2.F32 R29, -RZ, R30.H0_H0 ;  /* 0x2000001eff1d7230 */ /* 0x000fe40000004100 */
[----:B------:R-:W-:Y:S01]  /*0400*/  HADD2.F32 R40, -RZ, R28.H0_H0 ;  /* 0x2000001cff287230 */ /* 0x000fe20000004100 */
[----:B------:R-:W-:Y:S01]  /*0410*/  FADD R45, R45, R20 ;  /* 0x000000142d2d7221 */ /* 0x000fe20000000000 */
[----:B------:R-:W-:Y:S01]  /*0420*/  HADD2.F32 R10, -RZ, R23.H0_H0 ;  /* 0x20000017ff0a7230 */ /* 0x000fe20000004100 */
[----:B------:R-:W-:Y:S01]  /*0430*/  FADD R29, R29, R8 ;  /* 0x000000081d1d7221 */ /* 0x000fe20000000000 */
[--C-:B-----5:R-:W-:Y:S01]  /*0440*/  HADD2.F32 R43, -RZ, R24.reuse.H0_H0 ;  /* 0x20000018ff2b7230 */ /* 0x120fe20000004100 */
[----:B------:R-:W-:Y:S01]  /*0450*/  FADD R40, R40, R11 ;  /* 0x0000000b28287221 */ /* 0x000fe20000000000 */
[----:B------:R-:W-:-:S02]  /*0460*/  HADD2.F32 R28, -RZ, R24.H1_H1 ;  /* 0x30000018ff1c7230 */ /* 0x000fc40000004100 */
[----:B------:R-:W-:Y:S01]  /*0470*/  HADD2.F32 R48, -RZ, R25.H0_H0 ;  /* 0x20000019ff307230 */ /* 0x000fe20000004100 */
[----:B------:R-:W-:Y:S01]  /*0480*/  FFMA R43, R43, 0.125, R40 ;  /* 0x3e0000002b2b7823 */ /* 0x000fe20000000028 */
[----:B------:R-:W-:Y:S01]  /*0490*/  HADD2.F32 R23, -RZ, R23.H1_H1 ;  /* 0x30000017ff177230 */ /* 0x000fe20000004100 */
[----:B------:R-:W-:Y:S01]  /*04a0*/  FFMA R28, R28, 0.125, R45 ;  /* 0x3e0000001c1c7823 */ /* 0x000fe2000000002d */
[----:B------:R-:W-:Y:S01]  /*04b0*/  HADD2.F32 R49, -RZ, R30.H1_H1 ;  /* 0x3000001eff317230 */ /* 0x000fe20000004100 */
[----:B------:R-:W-:Y:S01]  /*04c0*/  FFMA R48, R48, 0.125, R47 ;  /* 0x3e00000030307823 */ /* 0x000fe2000000002f */
[----:B------:R-:W-:Y:S02]  /*04d0*/  HADD2.F32 R24, -RZ, R31.H1_H1 ;  /* 0x3000001fff187230 */ /* 0x000fe40000004100 */
[----:B------:R-:W-:Y:S02]  /*04e0*/  HADD2.F32 R25, -RZ, R25.H1_H1 ;  /* 0x30000019ff197230 */ /* 0x000fe40000004100 */
[----:B------:R-:W-:Y:S01]  /*04f0*/  HADD2.F32 R30, -RZ, R26.H0_H0 ;  /* 0x2000001aff1e7230 */ /* 0x000fe20000004100 */
[----:B------:R-:W-:Y:S01]  /*0500*/  FADD R24, R24, R23 ;  /* 0x0000001718187221 */ /* 0x000fe20000000000 */
[----:B------:R-:W-:Y:S01]  /*0510*/  HADD2.F32 R22, -RZ, R22.H1_H1 ;  /* 0x30000016ff167230 */ /* 0x000fe20000004100 */
[----:B------:R-:W-:Y:S01]  /*0520*/  FFMA R47, R25, 0.125, R42 ;  /* 0x3e000000192f7823 */ /* 0x000fe2000000002a */
[--C-:B------:R-:W-:Y:S01]  /*0530*/  HADD2.F32 R44, -RZ, R27.reuse.H0_H0 ;  /* 0x2000001bff2c7230 */ /* 0x100fe20000004100 */
[----:B------:R-:W-:Y:S01]  /*0540*/  FFMA R42, R30, 0.125, R29 ;  /* 0x3e0000001e2a7823 */ /* 0x000fe2000000001d */
[----:B------:R-:W-:-:S02]  /*0550*/  HADD2.F32 R27, -RZ, R27.H1_H1 ;  /* 0x3000001bff1b7230 */ /* 0x000fc40000004100 */
[----:B------:R-:W-:Y:S02]  /*0560*/  HADD2.F32 R46, -RZ, R16.H0_H0 ;  /* 0x20000010ff2e7230 */ /* 0x000fe40000004100 */
[----:B----4-:R-:W-:Y:S02]  /*0570*/  HADD2.F32 R25, -RZ, R36.H0_H0 ;  /* 0x20000024ff197230 */ /* 0x010fe40000004100 */
[----:B------:R-:W-:Y:S01]  /*0580*/  HADD2.F32 R45, -RZ, R26.H1_H1 ;  /* 0x3000001aff2d7230 */ /* 0x000fe20000004100 */
[----:B------:R-:W-:Y:S01]  /*0590*/  FADD R26, R49, R22 ;  /* 0x00000016311a7221 */ /* 0x000fe20000000000 */
[----:B------:R-:W-:Y:S01]  /*05a0*/  HADD2.F32 R29, -RZ, R16.H1_H1 ;  /* 0x30000010ff1d7230 */ /* 0x000fe20000004100 */
[----:B------:R-:W-:Y:S01]  /*05b0*/  FFMA R49, R27, 0.125, R24 ;  /* 0x3e0000001b317823 */ /* 0x000fe20000000018 */
[----:B------:R-:W-:Y:S01]  /*05c0*/  HADD2.F32 R36, -RZ, R36.H1_H1 ;  /* 0x30000024ff247230 */ /* 0x000fe20000004100 */
[----:B------:R-:W-:Y:S01]  /*05d0*/  FADD R25, R25, R46 ;  /* 0x0000002e19197221 */ /* 0x000fe20000000000 */
[--C-:B------:R-:W-:Y:S01]  /*05e0*/  HADD2.F32 R24, -RZ, R12.reuse.H0_H0 ;  /* 0x2000000cff187230 */ /* 0x100fe20000004100 */
[----:B------:R-:W-:Y:S01]  /*05f0*/  FFMA R45, R45, 0.125, R26 ;  /* 0x3e0000002d2d7823 */ /* 0x000fe2000000001a */
[----:B------:R-:W-:Y:S01]  /*0600*/  HADD2.F32 R12, -RZ, R12.H1_H1 ;  /* 0x3000000cff0c7230 */ /* 0x000fe20000004100 */
[----:B------:R-:W-:Y:S01]  /*0610*/  FADD R27, R36, R29 ;  /* 0x0000001d241b7221 */ /* 0x000fe20000000000 */
[----:B------:R-:W-:Y:S01]  /*0620*/  HADD2.F32 R51, -RZ, R31.H0_H0 ;  /* 0x2000001fff337230 */ /* 0x000fe20000004100 */
[----:B------:R-:W-:Y:S01]  /*0630*/  FFMA R24, R24, 0.125, R25 ;  /* 0x3e00000018187823 */ /* 0x000fe20000000019 */
[----:B------:R-:W-:Y:S01]  /*0640*/  HADD2.F32 R31, -RZ, R17.H1_H1 ;  /* 0x30000011ff1f7230 */ /* 0x000fe20000004100 */
[----:B------:R-:W-:Y:S01]  /*0650*/  FFMA R25, R12, 0.125, R27 ;  /* 0x3e0000000c197823 */ /* 0x000fe2000000001b */
[----:B------:R-:W-:Y:S01]  /*0660*/  HADD2.F32 R12, -RZ, R37.H1_H1 ;  /* 0x30000025ff0c7230 */ /* 0x000fe20000004100 */
[----:B------:R-:W-:Y:S01]  /*0670*/  FADD R51, R51, R10 ;  /* 0x0000000a33337221 */ /* 0x000fe20000000000 */
[----:B------:R-:W-:-:S02]  /*0680*/  HADD2.F32 R26, -RZ, R13.H0_H0 ;  /* 0x2000000dff1a7230 */ /* 0x000fc40000004100 */
[----:B------:R-:W-:Y:S01]  /*0690*/  HADD2.F32 R27, -RZ, R13.H1_H1 ;  /* 0x3000000dff1b7230 */ /* 0x000fe20000004100 */
[----:B------:R-:W-:Y:S01]  /*06a0*/  FADD R12, R12, R31 ;  /* 0x0000001f0c0c7221 */ /* 0x000fe20000000000 */
[----:B------:R-:W-:Y:S01]  /*06b0*/  HADD2.F32 R50, -RZ, R18.H1_H1 ;  /* 0x30000012ff327230 */ /* 0x000fe20000004100 */
[----:B------:R-:W-:Y:S01]  /*06c0*/  FFMA R44, R44, 0.125, R51 ;  /* 0x3e0000002c2c7823 */ /* 0x000fe20000000033 */
[----:B------:R-:W-:Y:S01]  /*06d0*/  HADD2.F32 R13, -RZ, R38.H1_H1 ;  /* 0x30000026ff0d7230 */ /* 0x000fe20000004100 */
[----:B------:R-:W-:Y:S01]  /*06e0*/  FFMA R27, R27, 0.125, R12 ;  /* 0x3e0000001b1b7823 */ /* 0x000fe2000000000c */
[----:B------:R-:W-:Y:S02]  /*06f0*/  HADD2.F32 R52, -RZ, R19.H0_H0 ;  /* 0x20000013ff347230 */ /* 0x000fe40000004100 */
[----:B------:R-:W-:Y:S01]  /*0700*/  HADD2.F32 R30, -RZ, R17.H0_H0 ;  /* 0x20000011ff1e7230 */ /* 0x000fe20000004100 */
[----:B------:R-:W-:Y:S01]  /*0710*/  FADD R12, R13, R50 ;  /* 0x000000320d0c7221 */ /* 0x000fe20000000000 */
[----:B------:R-:W-:-:S02]  /*0720*/  HADD2.F32 R13, -RZ, R39.H0_H0 ;  /* 0x20000027ff0d7230 */ /* 0x000fc40000004100 */
[----:B------:R-:W-:Y:S02]  /*0730*/  HADD2.F32 R51, -RZ, R37.H0_H0 ;  /* 0x20000025ff337230 */ /* 0x000fe40000004100 */
[----:B------:R-:W-:Y:S01]  /*0740*/  HADD2.F32 R17, -RZ, R38.H0_H0 ;  /* 0x20000026ff117230 */ /* 0x000fe20000004100 */
[----:B------:R-:W-:Y:S01]  /*0750*/  FADD R13, R13, R52 ;  /* 0x000000340d0d7221 */ /* 0x000fe20000000000 */
[----:B------:R-:W-:Y:S01]  /*0760*/  HADD2.F32 R37, -RZ, R14.H1_H1 ;  /* 0x3000000eff257230 */ /* 0x000fe20000004100 */
[----:B------:R-:W-:Y:S01]  /*0770*/  FADD R51, R51, R30 ;  /* 0x0000001e33337221 */ /* 0x000fe20000000000 */
[----:B------:R-:W-:Y:S02]  /*0780*/  HADD2.F32 R38, -RZ, R15.H0_H0 ;  /* 0x2000000fff267230 */ /* 0x000fe40000004100 */
[----:B------:R-:W-:Y:S01]  /*0790*/  HADD2.F32 R53, -RZ, R19.H1_H1 ;  /* 0x30000013ff357230 */ /* 0x000fe20000004100 */
[----:B------:R-:W-:Y:S01]  /*07a0*/  FFMA R37, R37, 0.125, R12 ;  /* 0x3e00000025257823 */ /* 0x000fe2000000000c */
[----:B------:R-:W-:Y:S01]  /*07b0*/  HADD2.F32 R12, -RZ, R39.H1_H1 ;  /* 0x30000027ff0c7230 */ /* 0x000fe20000004100 */
[----:B------:R-:W-:Y:S01]  /*07c0*/  FFMA R38, R38, 0.125, R13 ;  /* 0x3e00000026267823 */ /* 0x000fe2000000000d */
[----:B------:R-:W-:Y:S01]  /*07d0*/  LOP3.LUT R13, R3, 0x80, R4, 0xfe, !PT ;  /* 0x00000080030d7812 */ /* 0x000fe200078efe04 */
[----:B------:R-:W-:Y:S01]  /*07e0*/  HADD2.F32 R40, -RZ, R18.H0_H0 ;  /* 0x20000012ff287230 */ /* 0x000fe20000004100 */
[----:B------:R-:W-:Y:S01]  /*07f0*/  FFMA R26, R26, 0.125, R51 ;  /* 0x3e0000001a1a7823 */ /* 0x000fe20000000033 */
[----:B------:R-:W-:Y:S01]  /*0800*/  HADD2.F32 R36, -RZ, R14.H0_H0 ;  /* 0x2000000eff247230 */ /* 0x000fe20000004100 */
[----:B------:R-:W-:Y:S01]  /*0810*/  FADD R14, R12, R53 ;  /* 0x000000350c0e7221 */ /* 0x000fe20000000000 */
[----:B------:R-:W-:Y:S01]  /*0820*/  ISETP.LT.AND P0, PT, R13, c[0x0][0x1ac], !P0 ;  /* 0x00006b000d007a0c */ /* 0x000fe20004701270 */
[----:B------:R-:W-:Y:S01]  /*0830*/  HADD2.F32 R39, -RZ, R15.H1_H1 ;  /* 0x3000000fff277230 */ /* 0x000fe20000004100 */
[----:B------:R-:W-:Y:S01]  /*0840*/  FADD R17, R17, R40 ;  /* 0x0000002811117221 */ /* 0x000fe20000000000 */
[----:B------:R-:W-:-:S03]  /*0850*/  HADD2.F32 R12, -RZ, R32.H0_H0 ;  /* 0x20000020ff0c7230 */ /* 0x000fc60000004100 */
[----:B------:R-:W-:Y:S01]  /*0860*/  FFMA R39, R39, 0.125, R14 ;  /* 0x3e00000027277823 */ /* 0x000fe2000000000e */
[----:B------:R-:W-:Y:S01]  /*0870*/  FFMA R36, R36, 0.125, R17 ;  /* 0x3e00000024247823 */ /* 0x000fe20000000011 */
[----:B------:R-:W-:Y:S01]  /*0880*/  FADD R43, R12, R43 ;  /* 0x0000002b0c2b7221 */ /* 0x000fe20000000000 */
[----:B------:R-:W-:Y:S01]  /*0890*/  CS2R R14, SRZ ;  /* 0x00000000000e7805 */ /* 0x000fe2000001ff00 */
[----:B------:R-:W-:Y:S01]  /*08a0*/  CS2R R12, SRZ ;  /* 0x00000000000c7805 */ /* 0x000fe2000001ff00 */
[----:B------:R-:W-:-:S05]  /*08b0*/  IMAD.WIDE R16, R41, R0, c[0x0][0x160] ;  /* 0x0000580029107625 */ /* 0x000fca00078e0200 */
[----:B------:R0:W2:Y:S01]  /*08c0*/  @P0 LDG.E.EL.128 R12, [R16.64] ;  /* 0x00000006100c0981 */ /* 0x0000a2000c2e1d00 */
[----:B------:R-:W-:Y:S02]  /*08d0*/  HADD2.F32 R19, -RZ, R32.H1_H1 ;  /* 0x30000020ff137230 */ /* 0x000fe40000004100 */
[--C-:B------:R-:W-:Y:S02]  /*08e0*/  HADD2.F32 R51, -RZ, R33.reuse.H0_H0 ;  /* 0x20000021ff337230 */ /* 0x100fe40000004100 */
[----:B------:R-:W-:Y:S01]  /*08f0*/  HADD2.F32 R18, -RZ, R33.H1_H1 ;  /* 0x30000021ff127230 */ /* 0x000fe20000004100 */
[----:B------:R-:W-:Y:S01]  /*0900*/  FADD R32, R19, R28 ;  /* 0x0000001c13207221 */ /* 0x000fe20000000000 */
[--C-:B------:R-:W-:Y:S01]  /*0910*/  HADD2.F32 R33, -RZ, R34.reuse.H0_H0 ;  /* 0x20000022ff217230 */ /* 0x100fe20000004100 */
[----:B------:R-:W-:Y:S01]  /*0920*/  FADD R51, R51, R48 ;  /* 0x0000003033337221 */ /* 0x000fe20000000000 */
[----:B------:R-:W-:Y:S01]  /*0930*/  HADD2.F32 R28, -RZ, R34.H1_H1 ;  /* 0x30000022ff1c7230 */ /* 0x000fe20000004100 */
[----:B------:R-:W-:Y:S01]  /*0940*/  FADD R34, R18, R47 ;  /* 0x0000002f12227221 */ /* 0x000fe20000000000 */
[--C-:B0-----:R-:W-:Y:S01]  /*0950*/  HADD2.F32 R17, -RZ, R35.reuse.H0_H0 ;  /* 0x20000023ff117230 */ /* 0x101fe20000004100 */
[----:B------:R-:W-:Y:S01]  /*0960*/  FADD R33, R33, R42 ;  /* 0x0000002a21217221 */ /* 0x000fe20000000000 */
[----:B------:R-:W-:Y:S01]  /*0970*/  HADD2.F32 R16, -RZ, R35.H1_H1 ;  /* 0x30000023ff107230 */ /* 0x000fe20000004100 */
[----:B------:R-:W-:-:S02]  /*0980*/  FADD R42, R28, R45 ;  /* 0x0000002d1c2a7221 */ /* 0x000fc40000000000 */
[----:B------:R-:W-:Y:S02]  /*0990*/  FADD R35, R17, R44 ;  /* 0x0000002c11237221 */ /* 0x000fe40000000000 */
[----:B------:R-:W-:Y:S02]  /*09a0*/  FADD R44, R16, R49 ;  /* 0x00000031102c7221 */ /* 0x000fe40000000000 */
[----:B------:R-:W-:Y:S01]  /*09b0*/  CS2R R16, SRZ ;  /* 0x0000000000107805 */ /* 0x000fe2000001ff00 */
[----:B--2---:R-:W-:-:S05]  /*09c0*/  HADD2.F32 R19, -RZ, R12.H0_H0 ;  /* 0x2000000cff137230 */ /* 0x004fca0000004100 */
[----:B------:R-:W-:Y:S01]  /*09d0*/  FADD R28, R46, R19 ;  /* 0x000000132e1c7221 */ /* 0x000fe20000000000 */
[----:B------:R-:W-:Y:S01]  /*09e0*/  IMAD.WIDE R46, R41, R0, c[0x0][0x170] ;  /* 0x00005c00292e7625 */ /* 0x000fe200078e0200 */
[----:B------:R-:W-:-:S06]  /*09f0*/  CS2R R18, SRZ ;  /* 0x0000000000127805 */ /* 0x000fcc000001ff00 */
[----:B------:R-:W2:Y:S01]  /*0a00*/  @P0 LDG.E.EL.128 R16, [R46.64] ;  /* 0x000000062e100981 */ /* 0x000ea2000c2e1d00 */
[----:B------:R-:W-:Y:S02]  /*0a10*/  HADD2.F32 R48, -RZ, R12.H1_H1 ;  /* 0x3000000cff307230 */ /* 0x000fe40000004100 */
[--C-:B------:R-:W-:Y:S02]  /*0a20*/  HADD2.F32 R45, -RZ, R13.reuse.H0_H0 ;  /* 0x2000000dff2d7230 */ /* 0x100fe40000004100 */
[----:B------:R-:W-:Y:S01]  /*0a30*/  HADD2.F32 R12, -RZ, R13.H1_H1 ;  /* 0x3000000dff0c7230 */ /* 0x000fe20000004100 */
[----:B------:R-:W-:Y:S01]  /*0a40*/  FADD R48, R29, R48 ;  /* 0x000000301d307221 */ /* 0x000fe20000000000 */
[--C-:B------:R-:W-:Y:S01]  /*0a50*/  HADD2.F32 R13, -RZ, R14.reuse.H1_H1 ;  /* 0x3000000eff0d7230 */ /* 0x100fe20000004100 */
[----:B------:R-:W-:Y:S01]  /*0a60*/  FADD R45, R30, R45 ;  /* 0x0000002d1e2d7221 */ /* 0x000fe20000000000 */
[----:B------:R-:W-:Y:S01]  /*0a70*/  HADD2.F32 R49, -RZ, R14.H0_H0 ;  /* 0x2000000eff317230 */ /* 0x000fe20000004100 */
[----:B------:R-:W-:Y:S01]  /*0a80*/  FADD R31, R31, R12 ;  /* 0x0000000c1f1f7221 */ /* 0x000fe20000000000 */
[--C-:B------:R-:W-:Y:S01]  /*0a90*/  HADD2.F32 R29, -RZ, R15.reuse.H0_H0 ;  /* 0x2000000fff1d7230 */ /* 0x100fe20000004100 */
[----:B------:R-:W-:Y:S01]  /*0aa0*/  FADD R30, R50, R13 ;  /* 0x0000000d321e7221 */ /* 0x000fe20000000000 */
[----:B------:R-:W-:Y:S01]  /*0ab0*/  HADD2.F32 R12, -RZ, R15.H1_H1 ;  /* 0x3000000fff0c7230 */ /* 0x000fe20000004100 */
[----:B------:R-:W-:Y:S01]  /*0ac0*/  FADD R49, R40, R49 ;  /* 0x0000003128317221 */ /* 0x000fe20000000000 */
[----:B------:R-:W-:Y:S01]  /*0ad0*/  CS2R R14, SRZ ;  /* 0x00000000000e7805 */ /* 0x000fe2000001ff00 */
[----:B------:R-:W-:-:S02]  /*0ae0*/  FADD R50, R52, R29 ;  /* 0x0000001d34327221 */ /* 0x000fc40000000000 */
[----:B------:R-:W-:Y:S01]  /*0af0*/  FADD R52, R53, R12 ;  /* 0x0000000c35347221 */ /* 0x000fe20000000000 */
[----:B--2---:R-:W-:-:S05]  /*0b00*/  HADD2.F32 R13, -RZ, R16.H0_H0 ;  /* 0x20000010ff0d7230 */ /* 0x004fca0000004100 */
[----:B------:R-:W-:Y:S01]  /*0b10*/  FFMA R40, R13, 0.125, R28 ;  /* 0x3e0000000d287823 */ /* 0x000fe2000000001c */
[----:B------:R-:W-:Y:S01]  /*0b20*/  IMAD.WIDE R28, R41, R0, c[0x0][0x178] ;  /* 0x00005e00291c7625 */ /* 0x000fe200078e0200 */
[----:B------:R-:W-:-:S06]  /*0b30*/  CS2R R12, SRZ ;  /* 0x00000000000c7805 */ /* 0x000fcc000001ff00 */
[----:B------:R0:W2:Y:S01]  /*0b40*/  @P0 LDG.E.EL.128 R12, [R28.64] ;  /* 0x000000061c0c0981 */ /* 0x0000a2000c2e1d00 */
[----:B------:R-:W-:Y:S02]  /*0b50*/  HADD2.F32 R47, -RZ, R16.H1_H1 ;  /* 0x30000010ff2f7230 */ /* 0x000fe40000004100 */
[----:B------:R-:W-:-:S03]  /*0b60*/  HADD2.F32 R16, -RZ, R17.H0_H0 ;  /* 0x20000011ff107230 */ /* 0x000fc60000004100 */
[----:B------:R-:W-:Y:S01]  /*0b70*/  FFMA R46, R47, 0.125, R48 ;  /* 0x3e0000002f2e7823 */ /* 0x000fe20000000030 */
[----:B------:R-:W-:Y:S01]  /*0b80*/  HADD2.F32 R48, -RZ, R17.H1_H1 ;  /* 0x30000011ff307230 */ /* 0x000fe20000004100 */
[----:B------:R-:W-:Y:S01]  /*0b90*/  FFMA R45, R16, 0.125, R45 ;  /* 0x3e000000102d7823 */ /* 0x000fe2000000002d */
[--C-:B------:R-:W-:Y:S02]  /*0ba0*/  HADD2.F32 R16, -RZ, R18.reuse.H0_H0 ;  /* 0x20000012ff107230 */ /* 0x100fe40000004100 */
[--C-:B------:R-:W-:Y:S01]  /*0bb0*/  HADD2.F32 R17, -RZ, R19.reuse.H0_H0 ;  /* 0x20000013ff117230 */ /* 0x100fe20000004100 */
[----:B------:R-:W-:Y:S01]  /*0bc0*/  FFMA R48, R48, 0.125, R31 ;  /* 0x3e00000030307823 */ /* 0x000fe2000000001f */
[----:B------:R-:W-:Y:S01]  /*0bd0*/  HADD2.F32 R19, -RZ, R19.H1_H1 ;  /* 0x30000013ff137230 */ /* 0x000fe20000004100 */
[----:B------:R-:W-:Y:S01]  /*0be0*/  FFMA R49, R16, 0.125, R49 ;  /* 0x3e00000010317823 */ /* 0x000fe20000000031 */
[----:B------:R-:W-:Y:S01]  /*0bf0*/  HADD2.F32 R47, -RZ, R18.H1_H1 ;  /* 0x30000012ff2f7230 */ /* 0x000fe20000004100 */
[----:B------:R-:W-:Y:S01]  /*0c00*/  FFMA R50, R17, 0.125, R50 ;  /* 0x3e00000011327823 */ /* 0x000fe20000000032 */
[----:B0-----:R-:W-:Y:S01]  /*0c10*/  IMAD.WIDE R28, R41, R0, c[0x0][0x188] ;  /* 0x00006200291c7625 */ /* 0x001fe200078e0200 */
[----:B------:R-:W-:-:S02]  /*0c20*/  FFMA R52, R19, 0.125, R52 ;  /* 0x3e00000013347823 */ /* 0x000fc40000000034 */
[----:B------:R-:W-:Y:S01]  /*0c30*/  CS2R R18, SRZ ;  /* 0x0000000000127805 */ /* 0x000fe2000001ff00 */
[----:B------:R-:W-:Y:S02]  /*0c40*/  FFMA R47, R47, 0.125, R30 ;  /* 0x3e0000002f2f7823 */ /* 0x000fe4000000001e */
[----:B------:R-:W-:Y:S01]  /*0c50*/  CS2R R30, SRZ ;  /* 0x00000000001e7805 */ /* 0x000fe2000001ff00 */
[----:B------:R-:W-:Y:S01]  /*0c60*/  IMAD R9, R4, 0x11, R9 ;  /* 0x0000001104097824 */ /* 0x000fe200078e0209 */
[----:B------:R-:W-:Y:S01]  /*0c70*/  SHF.L.U32 R5, R5, 0x1, RZ ;  /* 0x0000000105057819 */ /* 0x000fe200000006ff */
[----:B------:R-:W-:Y:S01]  /*0c80*/  FADD R24, R24, R43 ;  /* 0x0000002b18187221 */ /* 0x000fe20000000000 */
[----:B------:R-:W-:Y:S01]  /*0c90*/  FADD R25, R25, R32 ;  /* 0x0000002019197221 */ /* 0x000fe20000000000 */
[----:B------:R-:W-:Y:S01]  /*0ca0*/  FADD R33, R36, R33 ;  /* 0x0000002124217221 */ /* 0x000fe20000000000 */
[----:B------:R-:W-:Y:S01]  /*0cb0*/  FADD R42, R37, R42 ;  /* 0x0000002a252a7221 */ /* 0x000fe20000000000 */
[----:B------:R-:W-:Y:S01]  /*0cc0*/  FADD R44, R39, R44 ;  /* 0x0000002c272c7221 */ /* 0x000fe20000000000 */
[----:B------:R-:W-:Y:S01]  /*0cd0*/  FADD R26, R26, R51 ;  /* 0x000000331a1a7221 */ /* 0x000fe20000000000 */
[----:B------:R-:W-:Y:S01]  /*0ce0*/  FADD R27, R27, R34 ;  /* 0x000000221b1b7221 */ /* 0x000fe20000000000 */
[----:B------:R-:W-:-:S02]  /*0cf0*/  LOP3.LUT R2, R2, 0xf, R7, 0xf8, !PT ;  /* 0x0000000f02027812 */ /* 0x000fc400078ef807 */
[----:B------:R-:W-:Y:S01]  /*0d00*/  LOP3.LUT R39, R7, 0xf, RZ, 0xc0, !PT ;  /* 0x0000000f07277812 */ /* 0x000fe200078ec0ff */
[----:B--2---:R-:W-:-:S05]  /*0d10*/  HADD2.F32 R16, -RZ, R12.H0_H0 ;  /* 0x2000000cff107230 */ /* 0x004fca0000004100 */
[----:B------:R-:W-:Y:S02]  /*0d20*/  FADD R53, R11, R16 ;  /* 0x000000100b357221 */ /* 0x000fe40000000000 */
[----:B------:R-:W-:-:S06]  /*0d30*/  CS2R R16, SRZ ;  /* 0x0000000000107805 */ /* 0x000fcc000001ff00 */
[----:B------:R0:W2:Y:S01]  /*0d40*/  @P0 LDG.E.EL.128 R16, [R28.64] ;  /* 0x000000061c100981 */ /* 0x0000a2000c2e1d00 */
[----:B------:R-:W-:Y:S02]  /*0d50*/  HADD2.F32 R11, -RZ, R12.H1_H1 ;  /* 0x3000000cff0b7230 */ /* 0x000fe40000004100 */
[----:B------:R-:W-:-:S03]  /*0d60*/  HADD2.F32 R12, -RZ, R13.H1_H1 ;  /* 0x3000000dff0c7230 */ /* 0x000fc60000004100 */
[----:B------:R-:W-:Y:S01]  /*0d70*/  FADD R20, R20, R11 ;  /* 0x0000000b14147221 */ /* 0x000fe20000000000 */
[----:B------:R-:W-:Y:S01]  /*0d80*/  HADD2.F32 R11, -RZ, R13.H0_H0 ;  /* 0x2000000dff0b7230 */ /* 0x000fe20000004100 */
[----:B------:R-:W-:Y:S01]  /*0d90*/  FADD R21, R21, R12 ;  /* 0x0000000c15157221 */ /* 0x000fe20000000000 */
[----:B------:R-:W-:Y:S01]  /*0da0*/  HADD2.F32 R13, -RZ, R15.H0_H0 ;  /* 0x2000000fff0d7230 */ /* 0x000fe20000004100 */
[----:B0-----:R-:W-:Y:S02]  /*0db0*/  CS2R R28, SRZ ;  /* 0x00000000001c7805 */ /* 0x001fe4000001ff00 */
[----:B------:R-:W-:Y:S01]  /*0dc0*/  FADD R6, R6, R11 ;  /* 0x0000000b06067221 */ /* 0x000fe20000000000 */
[----:B------:R-:W-:-:S05]  /*0dd0*/  HADD2.F32 R11, -RZ, R14.H0_H0 ;  /* 0x2000000eff0b7230 */ /* 0x000fca0000004100 */
[----:B------:R-:W-:Y:S01]  /*0de0*/  FADD R8, R8, R11 ;  /* 0x0000000b08087221 */ /* 0x000fe20000000000 */
[----:B------:R-:W-:Y:S01]  /*0df0*/  HADD2.F32 R11, -RZ, R14.H1_H1 ;  /* 0x3000000eff0b7230 */ /* 0x000fe20000004100 */
[----:B------:R-:W-:-:S04]  /*0e00*/  FADD R14, R10, R13 ;  /* 0x0000000d0a0e7221 */ /* 0x000fc80000000000 */
[----:B------:R-:W-:Y:S01]  /*0e10*/  FADD R22, R22, R11 ;  /* 0x0000000b16167221 */ /* 0x000fe20000000000 */
[----:B------:R-:W-:-:S05]  /*0e20*/  IMAD.WIDE R10, R41, R0, c[0x0][0x190] ;  /* 0x00006400290a7625 */ /* 0x000fca00078e0200 */
[----:B------:R0:W3:Y:S01]  /*0e30*/  @P0 LDG.E.EL.128 R28, [R10.64] ;  /* 0x000000060a1c0981 */ /* 0x0000e2000c2e1d00 */
[----:B------:R-:W-:Y:S01]  /*0e40*/  IABS R41, c[0x0][0x1a0] ;  /* 0x0000680000297a13 */ /* 0x000fe20000000000 */
[----:B------:R-:W-:Y:S01]  /*0e50*/  IMAD.MOV.U32 R12, RZ, RZ, RZ ;  /* 0x000000ffff0c7224 */ /* 0x000fe200078e00ff */
[----:B------:R-:W-:Y:S01]  /*0e60*/  F2FP.F16.F32.PACK_AB R24, R25, R24 ;  /* 0x000000181918723e */ /* 0x000fe200000000ff */
[----:B------:R-:W-:Y:S01]  /*0e70*/  FADD R35, R38, R35 ;  /* 0x0000002326237221 */ /* 0x000fe20000000000 */
[----:B------:R-:W1:Y:S01]  /*0e80*/  I2F.RP R54, R41 ;  /* 0x0000002900367306 */ /* 0x000e620000209400 */
[----:B------:R-:W-:Y:S01]  /*0e90*/  F2FP.F16.F32.PACK_AB R33, R42, R33 ;  /* 0x000000212a21723e */ /* 0x000fe200000000ff */
[----:B------:R-:W-:Y:S01]  /*0ea0*/  ULDC UR4, c[0x0][0x1a8] ;  /* 0x00006a0000047ab9 */ /* 0x000fe20000000800 */
[----:B------:R-:W-:Y:S01]  /*0eb0*/  F2FP.F16.F32.PACK_AB R26, R27, R26 ;  /* 0x0000001a1b1a723e */ /* 0x000fe200000000ff */
[----:B------:R-:W-:Y:S01]  /*0ec0*/  ULDC UR5, c[0x0][0x1a4] ;  /* 0x0000690000057ab9 */ /* 0x000fe20000000800 */
[----:B------:R-:W-:Y:S01]  /*0ed0*/  PRMT R27, R33, 0x7632, R27 ;  /* 0x00007632211b7816 */ /* 0x000fe2000000001b */
[----:B------:R-:W-:Y:S01]  /*0ee0*/  UIMAD UR4, UR4, UR5, URZ ;  /* 0x00000005040472a4 */ /* 0x000fe2000f8e023f */
[----:B------:R-:W-:-:S02]  /*0ef0*/  PRMT R15, R26, 0x7632, R15 ;  /* 0x000076321a0f7816 */ /* 0x000fc4000000000f */
[----:B------:R-:W-:Y:S01]  /*0f00*/  F2FP.F16.F32.PACK_AB R44, R44, R35 ;  /* 0x000000232c2c723e */ /* 0x000fe200000000ff */
[----:B------:R-:W-:Y:S01]  /*0f10*/  UIMAD UR5, UR4, 0x500, URZ ;  /* 0x00000500040578a4 */ /* 0x000fe2000f8e023f */
[----:B-1----:R-:W1:Y:S02]  /*0f20*/  MUFU.RCP R54, R54 ;  /* 0x0000003600367308 */ /* 0x002e640000001000 */
[----:B-1----:R-:W-:-:S06]  /*0f30*/  IADD3 R13, R54, 0xffffffe, RZ ;  /* 0x0ffffffe360d7810 */ /* 0x002fcc0007ffe0ff */
[----:B------:R-:W1:Y:S02]  /*0f40*/  F2I.FTZ.U32.TRUNC.NTZ R13, R13 ;  /* 0x0000000d000d7305 */ /* 0x000e64000021f000 */
[----:B-1----:R-:W-:-:S05]  /*0f50*/  IADD3 R4, RZ, -R13, RZ ;  /* 0x8000000dff047210 */ /* 0x002fca0007ffe0ff */
[----:B0-----:R-:W-:Y:S01]  /*0f60*/  IMAD R11, R4, R41, RZ ;  /* 0x00000029040b7224 */ /* 0x001fe200078e02ff */
[----:B------:R-:W-:-:S03]  /*0f70*/  SHF.R.U32.HI R4, RZ, 0x4, R7 ;  /* 0x00000004ff047819 */ /* 0x000fc60000011607 */
[----:B------:R-:W-:Y:S01]  /*0f80*/  IMAD.HI.U32 R12, R13, R11, R12 ;  /* 0x0000000b0d0c7227 */ /* 0x000fe200078e000c */
[----:B------:R-:W-:Y:S02]  /*0f90*/  SGXT.U32 R4, R4, 0x1 ;  /* 0x000000010404781a */ /* 0x000fe40000000000 */
[----:B------:R-:W-:Y:S02]  /*0fa0*/  PRMT R11, R24, 0x7632, R11 ;  /* 0x00007632180b7816 */ /* 0x000fe4000000000b */
[----:B------:R-:W-:Y:S01]  /*0fb0*/  LOP3.LUT R4, R5, R4, RZ, 0xfc, !PT ;  /* 0x0000000405047212 */ /* 0x000fe200078efcff */
[----:B------:R-:W-:-:S03]  /*0fc0*/  IMAD.SHL.U32 R5, R9, 0x2, RZ ;  /* 0x0000000209057824 */ /* 0x000fc600078e00ff */
[C---:B------:R-:W-:Y:S02]  /*0fd0*/  LOP3.LUT R7, R3.reuse, R4, RZ, 0xfc, !PT ;  /* 0x0000000403077212 */ /* 0x040fe400078efcff */
[C-C-:B------:R-:W-:Y:S01]  /*0fe0*/  LOP3.LUT R38, R3.reuse, c[0x0][0x1a0], R4.reuse, 0x36, !PT ;  /* 0x0000680003267a12 */ /* 0x140fe200078e3604 */
[----:B------:R0:W-:Y:S01]  /*0ff0*/  STS.U16 [R5], R24 ;  /* 0x0000001805007388 */ /* 0x0001e20000000400 */
[----:B------:R-:W-:Y:S02]  /*1000*/  IABS R42, R7 ;  /* 0x00000007002a7213 */ /* 0x000fe40000000000 */
[----:B------:R-:W-:Y:S01]  /*1010*/  ISETP.GE.AND P1, PT, R38, RZ, PT ;  /* 0x000000ff2600720c */ /* 0x000fe20003f26270 */
[----:B------:R1:W-:Y:S01]  /*1020*/  STS.U16 [R5+0x2], R11 ;  /* 0x0000020b05007388 */ /* 0x0003e20000000400 */
[C-C-:B------:R-:W-:Y:S01]  /*1030*/  LOP3.LUT R9, R3.reuse, 0x10, R4.reuse, 0xfe, !PT ;  /* 0x0000001003097812 */ /* 0x140fe200078efe04 */
[----:B------:R-:W-:Y:S01]  /*1040*/  IMAD.HI.U32 R38, R12, R42, RZ ;  /* 0x0000002a0c267227 */ /* 0x000fe200078e00ff */
[C-C-:B------:R-:W-:Y:S01]  /*1050*/  LOP3.LUT R10, R3.reuse, 0x20, R4.reuse, 0xfe, !PT ;  /* 0x00000020030a7812 */ /* 0x140fe200078efe04 */
[----:B------:R4:W-:Y:S01]  /*1060*/  STS.U16 [R5+0x4], R26 ;  /* 0x0000041a05007388 */ /* 0x0009e20000000400 */
[----:B------:R-:W-:-:S02]  /*1070*/  LOP3.LUT R13, R3, 0x40, R4, 0xfe, !PT ;  /* 0x00000040030d7812 */ /* 0x000fc400078efe04 */
[C-C-:B0-----:R-:W-:Y:S01]  /*1080*/  LOP3.LUT R24, R3.reuse, 0x50, R4.reuse, 0xfe, !PT ;  /* 0x0000005003187812 */ /* 0x141fe200078efe04 */
[----:B------:R0:W-:Y:S01]  /*1090*/  STS.U16 [R5+0x8], R33 ;  /* 0x0000082105007388 */ /* 0x0001e20000000400 */
[C-C-:B------:R-:W-:Y:S02]  /*10a0*/  LOP3.LUT R25, R3.reuse, 0x60, R4.reuse, 0xfe, !PT ;  /* 0x0000006003197812 */ /* 0x140fe400078efe04 */
[C-C-:B-1----:R-:W-:Y:S01]  /*10b0*/  LOP3.LUT R11, R3.reuse, 0x30, R4.reuse, 0xfe, !PT ;  /* 0x00000030030b7812 */ /* 0x142fe200078efe04 */
[----:B------:R1:W-:Y:S01]  /*10c0*/  STS.U16 [R5+0xa], R27 ;  /* 0x00000a1b05007388 */ /* 0x0003e20000000400 */
[C-C-:B------:R-:W-:Y:S02]  /*10d0*/  LOP3.LUT R32, R3.reuse, 0x90, R4.reuse, 0xfe, !PT ;  /* 0x0000009003207812 */ /* 0x140fe400078efe04 */
[C-C-:B----4-:R-:W-:Y:S01]  /*10e0*/  LOP3.LUT R26, R3.reuse, 0x70, R4.reuse, 0xfe, !PT ;  /* 0x00000070031a7812 */ /* 0x150fe200078efe04 */
[----:B------:R4:W-:Y:S01]  /*10f0*/  STS.U16 [R5+0x6], R15 ;  /* 0x0000060f05007388 */ /* 0x0009e20000000400 */
[----:B------:R-:W-:-:S02]  /*1100*/  LOP3.LUT R34, R3, 0xb0, R4, 0xfe, !PT ;  /* 0x000000b003227812 */ /* 0x000fc400078efe04 */
[C-C-:B0-----:R-:W-:Y:S01]  /*1110*/  LOP3.LUT R33, R3.reuse, 0xa0, R4.reuse, 0xfe, !PT ;  /* 0x000000a003217812 */ /* 0x141fe200078efe04 */
[----:B------:R0:W-:Y:S01]  /*1120*/  STS.U16 [R5+0xc], R44 ;  /* 0x00000c2c05007388 */ /* 0x0001e20000000400 */
[C-C-:B------:R-:W-:Y:S02]  /*1130*/  LOP3.LUT R35, R3.reuse, 0xc0, R4.reuse, 0xfe, !PT ;  /* 0x000000c003237812 */ /* 0x140fe400078efe04 */
[C-C-:B-1----:R-:W-:Y:S02]  /*1140*/  LOP3.LUT R27, R3.reuse, 0x80, R4.reuse, 0xfe, !PT ;  /* 0x00000080031b7812 */ /* 0x142fe400078efe04 */
[C-C-:B------:R-:W-:Y:S02]  /*1150*/  LOP3.LUT R36, R3.reuse, 0xd0, R4.reuse, 0xfe, !PT ;  /* 0x000000d003247812 */ /* 0x140fe400078efe04 */
[C-C-:B------:R-:W-:Y:S02]  /*1160*/  LOP3.LUT R37, R3.reuse, 0xe0, R4.reuse, 0xfe, !PT ;  /* 0x000000e003257812 */ /* 0x140fe400078efe04 */
[----:B------:R-:W-:Y:S01]  /*1170*/  LOP3.LUT R3, R3, 0xf0, R4, 0xfe, !PT ;  /* 0x000000f003037812 */ /* 0x000fe200078efe04 */
[----:B------:R-:W-:Y:S01]  /*1180*/  IMAD R4, R4, 0x11, R39 ;  /* 0x0000001104047824 */ /* 0x000fe200078e0227 */
[----:B------:R-:W-:-:S02]  /*1190*/  IADD3 R39, -R38, RZ, RZ ;  /* 0x000000ff26277210 */ /* 0x000fc40007ffe1ff */
[----:B----4-:R-:W-:Y:S02]  /*11a0*/  PRMT R15, R44, 0x7632, R15 ;  /* 0x000076322c0f7816 */ /* 0x010fe4000000000f */
[----:B0-----:R-:W-:Y:S01]  /*11b0*/  IABS R44, R25 ;  /* 0x00000019002c7213 */ /* 0x001fe20000000000 */
[C---:B------:R-:W-:Y:S01]  /*11c0*/  IMAD R42, R41.reuse, R39, R42 ;  /* 0x00000027292a7224 */ /* 0x040fe200078e022a */
[----:B------:R-:W-:Y:S01]  /*11d0*/  IABS R39, R9 ;  /* 0x0000000900277213 */ /* 0x000fe20000000000 */
[----:B------:R-:W-:Y:S04]  /*11e0*/  STS.U16 [R5+0xe], R15 ;  /* 0x00000e0f05007388 */ /* 0x000fe80000000400 */
[----:B------:R-:W-:Y:S06]  /*11f0*/  BAR.SYNC 0x0 ;  /* 0x0000000000007b1d */ /* 0x000fec0000000000 */
[----:B------:R-:W-:-:S13]  /*1200*/  ISETP.GT.U32.AND P6, PT, R41, R42, PT ;  /* 0x0000002a2900720c */ /* 0x000fda0003fc4070 */
[----:B------:R-:W-:Y:S01]  /*1210*/  @!P6 IMAD.IADD R42, R42, 0x1, -R41 ;  /* 0x000000012a2ae824 */ /* 0x000fe200078e0a29 */
[----:B------:R-:W-:-:S04]  /*1220*/  @!P6 IADD3 R38, R38, 0x1, RZ ;  /* 0x000000012626e810 */ /* 0x000fc80007ffe0ff */
[----:B------:R-:W-:Y:S01]  /*1230*/  ISETP.GE.U32.AND P5, PT, R42, R41, PT ;  /* 0x000000292a00720c */ /* 0x000fe20003fa6070 */
[----:B------:R-:W-:Y:S02]  /*1240*/  HADD2.F32 R42, -RZ, R15.H1_H1 ;  /* 0x3000000fff2a7230 */ /* 0x000fe40000004100 */
[----:B------:R-:W-:-:S03]  /*1250*/  IMAD.HI.U32 R15, R12, R39, RZ ;  /* 0x000000270c0f7227 */ /* 0x000fc600078e00ff */
[----:B------:R-:W-:-:S07]  /*1260*/  FADD R23, R23, R42 ;  /* 0x0000002a17177221 */ /* 0x000fce0000000000 */
[----:B------:R-:W-:Y:S01]  /*1270*/  @P5 IADD3 R38, R38, 0x1, RZ ;  /* 0x0000000126265810 */ /* 0x000fe20007ffe0ff */
[----:B--2---:R-:W-:Y:S02]  /*1280*/  HADD2.F32 R42, -RZ, R16.H0_H0 ;  /* 0x20000010ff2a7230 */ /* 0x004fe40000004100 */
[----:B------:R-:W-:-:S03]  /*1290*/  HADD2.F32 R43, -RZ, R17.H0_H0 ;  /* 0x20000011ff2b7230 */ /* 0x000fc60000004100 */
[----:B------:R-:W-:Y:S01]  /*12a0*/  FFMA R53, R42, 0.125, R53 ;  /* 0x3e0000002a357823 */ /* 0x000fe20000000035 */
[----:B------:R-:W-:-:S05]  /*12b0*/  IADD3 R42, -R15, RZ, RZ ;  /* 0x000000ff0f2a7210 */ /* 0x000fca0007ffe1ff */
[----:B------:R-:W-:Y:S02]  /*12c0*/  IMAD R42, R41, R42, R39 ;  /* 0x0000002a292a7224 */ /* 0x000fe400078e0227 */
[----:B------:R-:W-:-:S03]  /*12d0*/  HADD2.F32 R39, -RZ, R16.H1_H1 ;  /* 0x30000010ff277230 */ /* 0x000fc60000004100 */
[----:B------:R-:W-:Y:S02]  /*12e0*/  ISETP.GT.U32.AND P0, PT, R41, R42, PT ;  /* 0x0000002a2900720c */ /* 0x000fe40003f04070 */
[----:B------:R-:W-:Y:S01]  /*12f0*/  FFMA R39, R39, 0.125, R20 ;  /* 0x3e00000027277823 */ /* 0x000fe20000000014 */
[----:B------:R-:W-:Y:S01]  /*1300*/  FFMA R20, R43, 0.125, R6 ;  /* 0x3e0000002b147823 */ /* 0x000fe20000000006 */
[----:B------:R-:W-:-:S05]  /*1310*/  HADD2.F32 R43, -RZ, R19.H0_H0 ;  /* 0x20000013ff2b7230 */ /* 0x000fca0000004100 */
[----:B------:R-:W-:-:S04]  /*1320*/  FFMA R43, R43, 0.125, R14 ;  /* 0x3e0000002b2b7823 */ /* 0x000fc8000000000e */
[----:B------:R-:W-:Y:S01]  /*1330*/  @!P0 IMAD.IADD R42, R42, 0x1, -R41 ;  /* 0x000000012a2a8824 */ /* 0x000fe200078e0a29 */
[----:B------:R-:W-:-:S04]  /*1340*/  @!P0 IADD3 R15, R15, 0x1, RZ ;  /* 0x000000010f0f8810 */ /* 0x000fc80007ffe0ff */
[----:B------:R-:W-:Y:S02]  /*1350*/  ISETP.GE.U32.AND P4, PT, R42, R41, PT ;  /* 0x000000292a00720c */ /* 0x000fe40003f86070 */
[----:B------:R-:W-:-:S05]  /*1360*/  IABS R42, R10 ;  /* 0x0000000a002a7213 */ /* 0x000fca0000000000 */
[----:B------:R-:W-:-:S05]  /*1370*/  IMAD.HI.U32 R16, R12, R42, RZ ;  /* 0x0000002a0c107227 */ /* 0x000fca00078e00ff */
[----:B------:R-:W-:Y:S02]  /*1380*/  IADD3 R6, -R16, RZ, RZ ;  /* 0x000000ff10067210 */ /* 0x000fe40007ffe1ff */
[----:B------:R-:W-:-:S03]  /*1390*/  @P4 IADD3 R15, R15, 0x1, RZ ;  /* 0x000000010f0f4810 */ /* 0x000fc60007ffe0ff */
[----:B------:R-:W-:Y:S02]  /*13a0*/  IMAD R6, R41, R6, R42 ;  /* 0x0000000629067224 */ /* 0x000fe400078e022a */
[----:B------:R-:W-:-:S03]  /*13b0*/  HADD2.F32 R42, -RZ, R17.H1_H1 ;  /* 0x30000011ff2a7230 */ /* 0x000fc60000004100 */
[----:B------:R-:W-:Y:S02]  /*13c0*/  ISETP.GT.U32.AND P3, PT, R41, R6, PT ;  /* 0x000000062900720c */ /* 0x000fe40003f64070 */
[----:B------:R-:W-:Y:S01]  /*13d0*/  FFMA R42, R42, 0.125, R21 ;  /* 0x3e0000002a2a7823 */ /* 0x000fe20000000015 */
[----:B------:R-:W-:-:S05]  /*13e0*/  HADD2.F32 R21, -RZ, R18.H0_H0 ;  /* 0x20000012ff157230 */ /* 0x000fca0000004100 */
[----:B------:R-:W-:-:S05]  /*13f0*/  FFMA R21, R21, 0.125, R8 ;  /* 0x3e00000015157823 */ /* 0x000fca0000000008 */
[----:B------:R-:W-:Y:S01]  /*1400*/  @!P3 IMAD.IADD R6, R6, 0x1, -R41 ;  /* 0x000000010606b824 */ /* 0x000fe200078e0a29 */
[----:B------:R-:W-:-:S04]  /*1410*/  @!P3 IADD3 R16, R16, 0x1, RZ ;  /* 0x000000011010b810 */ /* 0x000fc80007ffe0ff */
[----:B------:R-:W-:Y:S02]  /*1420*/  ISETP.GE.U32.AND P2, PT, R6, R41, PT ;  /* 0x000000290600720c */ /* 0x000fe40003f46070 */
[----:B------:R-:W-:-:S04]  /*1430*/  IABS R6, R11 ;  /* 0x0000000b00067213 */ /* 0x000fc80000000000 */
[----:B------:R-:W-:-:S05]  /*1440*/  MOV R17, R6 ;  /* 0x0000000600117202 */ /* 0x000fca0000000f00 */
[----:B------:R-:W-:Y:S02]  /*1450*/  IMAD.HI.U32 R6, R12, R17, RZ ;  /* 0x000000110c067227 */ /* 0x000fe400078e00ff */
[----:B------:R-:W-:Y:S02]  /*1460*/  @P2 IADD3 R16, R16, 0x1, RZ ;  /* 0x0000000110102810 */ /* 0x000fe40007ffe0ff */
[----:B------:R-:W-:-:S04]  /*1470*/  IMAD.MOV R8, RZ, RZ, -R6 ;  /* 0x000000ffff087224 */ /* 0x000fc800078e0a06 */
[C---:B------:R-:W-:Y:S02]  /*1480*/  IMAD R8, R41.reuse, R8, R17 ;  /* 0x0000000829087224 */ /* 0x040fe400078e0211 */
[----:B------:R-:W-:Y:S01]  /*1490*/  HADD2.F32 R17, -RZ, R18.H1_H1 ;  /* 0x30000012ff117230 */ /* 0x000fe20000004100 */
[----:B------:R-:W-:Y:S02]  /*14a0*/  IABS R18, R24 ;  /* 0x0000001800127213 */ /* 0x000fe40000000000 */
[----:B------:R-:W-:Y:S02]  /*14b0*/  ISETP.GT.U32.AND P6, PT, R41, R8, PT ;  /* 0x000000082900720c */ /* 0x000fe40003fc4070 */
[----:B------:R-:W-:-:S11]  /*14c0*/  FFMA R22, R17, 0.125, R22 ;  /* 0x3e00000011167823 */ /* 0x000fd60000000016 */
[-C--:B------:R-:W-:Y:S02]  /*14d0*/  @!P6 IADD3 R8, R8, -R41.reuse, RZ ;  /* 0x800000290808e210 */ /* 0x080fe40007ffe0ff */
[----:B------:R-:W-:Y:S02]  /*14e0*/  @!P6 IADD3 R6, R6, 0x1, RZ ;  /* 0x000000010606e810 */ /* 0x000fe40007ffe0ff */
[----:B------:R-:W-:Y:S02]  /*14f0*/  ISETP.GE.U32.AND P5, PT, R8, R41, PT ;  /* 0x000000290800720c */ /* 0x000fe40003fa6070 */
[----:B------:R-:W-:-:S05]  /*1500*/  IABS R8, R13 ;  /* 0x0000000d00087213 */ /* 0x000fca0000000000 */
[----:B------:R-:W-:-:S04]  /*1510*/  IMAD.HI.U32 R17, R12, R8, RZ ;  /* 0x000000080c117227 */ /* 0x000fc800078e00ff */
[----:B------:R-:W-:Y:S02]  /*1520*/  IMAD.MOV R14, RZ, RZ, -R17 ;  /* 0x000000ffff0e7224 */ /* 0x000fe400078e0a11 */
[----:B------:R-:W-:Y:S02]  /*1530*/  @P5 IADD3 R6, R6, 0x1, RZ ;  /* 0x0000000106065810 */ /* 0x000fe40007ffe0ff */
[----:B------:R-:W-:Y:S01]  /*1540*/  IMAD R14, R41, R14, R8 ;  /* 0x0000000e290e7224 */ /* 0x000fe200078e0208 */
[----:B------:R-:W-:-:S05]  /*1550*/  MOV R8, R38 ;  /* 0x0000002600087202 */ /* 0x000fca0000000f00 */
[----:B------:R-:W-:Y:S01]  /*1560*/  @!P1 IMAD.MOV R8, RZ, RZ, -R8 ;  /* 0x000000ffff089224 */ /* 0x000fe200078e0a08 */
[----:B------:R-:W-:-:S13]  /*1570*/  ISETP.GT.U32.AND P1, PT, R41, R14, PT ;  /* 0x0000000e2900720c */ /* 0x000fda0003f24070 */
[-C--:B------:R-:W-:Y:S02]  /*1580*/  @!P1 IADD3 R14, R14, -R41.reuse, RZ ;  /* 0x800000290e0e9210 */ /* 0x080fe40007ffe0ff */
[----:B------:R-:W-:Y:S02]  /*1590*/  @!P1 IADD3 R17, R17, 0x1, RZ ;  /* 0x0000000111119810 */ /* 0x000fe40007ffe0ff */
[----:B------:R-:W-:Y:S01]  /*15a0*/  ISETP.GE.U32.AND P0, PT, R14, R41, PT ;  /* 0x000000290e00720c */ /* 0x000fe20003f06070 */
[----:B------:R-:W-:Y:S02]  /*15b0*/  HADD2.F32 R14, -RZ, R19.H1_H1 ;  /* 0x30000013ff0e7230 */ /* 0x000fe40000004100 */
[----:B------:R-:W-:Y:S02]  /*15c0*/  IMAD.MOV.U32 R19, RZ, RZ, R18 ;  /* 0x000000ffff137224 */ /* 0x000fe400078e0012 */
[----:B---3--:R-:W-:Y:S01]  /*15d0*/  HADD2.F32 R18, -RZ, R28.H0_H0 ;  /* 0x2000001cff127230 */ /* 0x008fe20000004100 */
[----:B------:R-:W-:Y:S01]  /*15e0*/  FFMA R23, R14, 0.125, R23 ;  /* 0x3e0000000e177823 */ /* 0x000fe20000000017 */
[----:B------:R-:W-:-:S03]  /*15f0*/  IMAD.HI.U32 R14, R12, R19, RZ ;  /* 0x000000130c0e7227 */ /* 0x000fc600078e00ff */
[----:B------:R-:W-:Y:S01]  /*1600*/  FADD R53, R18, R53 ;  /* 0x0000003512357221 */ /* 0x000fe20000000000 */
[----:B------:R-:W-:Y:S01]  /*1610*/  HADD2.F32 R28, -RZ, R28.H1_H1 ;  /* 0x3000001cff1c7230 */ /* 0x000fe20000004100 */
[----:B------:R-:W-:Y:S02]  /*1620*/  IADD3 R18, -R14, RZ, RZ ;  /* 0x000000ff0e127210 */ /* 0x000fe40007ffe1ff */
[----:B------:R-:W-:Y:S01]  /*1630*/  @P0 IADD3 R17, R17, 0x1, RZ ;  /* 0x0000000111110810 */ /* 0x000fe20007ffe0ff */
[----:B------:R-:W-:Y:S01]  /*1640*/  FADD R40, R40, R53 ;  /* 0x0000003528287221 */ /* 0x000fe20000000000 */
[----:B------:R-:W-:Y:S01]  /*1650*/  FADD R51, R28, R39 ;  /* 0x000000271c337221 */ /* 0x000fe20000000000 */
[C---:B------:R-:W-:Y:S02]  /*1660*/  IMAD R18, R41.reuse, R18, R19 ;  /* 0x0000001229127224 */ /* 0x040fe400078e0213 */
[--C-:B------:R-:W-:Y:S02]  /*1670*/  HADD2.F32 R19, -RZ, R29.reuse.H0_H0 ;  /* 0x2000001dff137230 */ /* 0x100fe40000004100 */
[----:B------:R-:W-:Y:S01]  /*1680*/  HADD2.F32 R39, -RZ, R29.H1_H1 ;  /* 0x3000001dff277230 */ /* 0x000fe20000004100 */
[----:B------:R-:W-:Y:S01]  /*1690*/  ISETP.GT.U32.AND P4, PT, R41, R18, PT ;  /* 0x000000122900720c */ /* 0x000fe20003f84070 */
[----:B------:R-:W-:Y:S01]  /*16a0*/  HADD2.F32 R28, -RZ, R31.H0_H0 ;  /* 0x2000001fff1c7230 */ /* 0x000fe20000004100 */
[----:B------:R-:W-:Y:S01]  /*16b0*/  FADD R38, R19, R20 ;  /* 0x0000001413267221 */ /* 0x000fe20000000000 */
[----:B------:R-:W-:Y:S01]  /*16c0*/  IABS R29, R27 ;  /* 0x0000001b001d7213 */ /* 0x000fe20000000000 */
[----:B------:R-:W-:Y:S01]  /*16d0*/  FADD R39, R39, R42 ;  /* 0x0000002a27277221 */ /* 0x000fe20000000000 */
[----:B------:R-:W-:Y:S01]  /*16e0*/  HADD2.F32 R42, -RZ, R30.H0_H0 ;  /* 0x2000001eff2a7230 */ /* 0x000fe20000004100 */
[----:B------:R-:W-:-:S02]  /*16f0*/  FADD R45, R45, R38 ;  /* 0x000000262d2d7221 */ /* 0x000fc40000000000 */
[----:B------:R-:W-:Y:S02]  /*1700*/  FADD R48, R48, R39 ;  /* 0x0000002730307221 */ /* 0x000fe40000000000 */
[----:B------:R-:W-:-:S03]  /*1710*/  FADD R42, R42, R21 ;  /* 0x000000152a2a7221 */ /* 0x000fc60000000000 */
[----:B------:R-:W-:Y:S01]  /*1720*/  @!P4 IMAD.IADD R18, R18, 0x1, -R41 ;  /* 0x000000011212c824 */ /* 0x000fe200078e0a29 */
[----:B------:R-:W-:Y:S01]  /*1730*/  @!P4 IADD3 R14, R14, 0x1, RZ ;  /* 0x000000010e0ec810 */ /* 0x000fe20007ffe0ff */
[----:B------:R-:W-:Y:S01]  /*1740*/  FADD R49, R49, R42 ;  /* 0x0000002a31317221 */ /* 0x000fe20000000000 */
[----:B------:R-:W-:Y:S02]  /*1750*/  F2FP.F16.F32.PACK_AB R48, R48, R45 ;  /* 0x0000002d3030723e */ /* 0x000fe400000000ff */
[----:B------:R-:W-:Y:S01]  /*1760*/  ISETP.GE.U32.AND P3, PT, R18, R41, PT ;  /* 0x000000291200720c */ /* 0x000fe20003f66070 */
[----:B------:R-:W-:-:S05]  /*1770*/  IMAD.HI.U32 R18, R12, R44, RZ ;  /* 0x0000002c0c127227 */ /* 0x000fca00078e00ff */
[----:B------:R-:W-:-:S05]  /*1780*/  IADD3 R20, -R18, RZ, RZ ;  /* 0x000000ff12147210 */ /* 0x000fca0007ffe1ff */
[C---:B------:R-:W-:Y:S01]  /*1790*/  IMAD R20, R41.reuse, R20, R44 ;  /* 0x0000001429147224 */ /* 0x040fe200078e022c */
[----:B------:R-:W-:Y:S02]  /*17a0*/  IABS R44, R34 ;  /* 0x00000022002c7213 */ /* 0x000fe40000000000 */
[----:B------:R-:W-:Y:S02]  /*17b0*/  @P3 IADD3 R14, R14, 0x1, RZ ;  /* 0x000000010e0e3810 */ /* 0x000fe40007ffe0ff */
[----:B------:R-:W-:-:S13]  /*17c0*/  ISETP.GT.U32.AND P2, PT, R41, R20, PT ;  /* 0x000000142900720c */ /* 0x000fda0003f44070 */
[----:B------:R-:W-:Y:S01]  /*17d0*/  @!P2 IMAD.IADD R20, R20, 0x1, -R41 ;  /* 0x000000011414a824 */ /* 0x000fe200078e0a29 */
[----:B------:R-:W-:-:S04]  /*17e0*/  @!P2 IADD3 R18, R18, 0x1, RZ ;  /* 0x000000011212a810 */ /* 0x000fc80007ffe0ff */
[----:B------:R-:W-:Y:S02]  /*17f0*/  ISETP.GE.U32.AND P6, PT, R20, R41, PT ;  /* 0x000000291400720c */ /* 0x000fe40003fc6070 */
[----:B------:R-:W-:-:S05]  /*1800*/  IABS R20, R26 ;  /* 0x0000001a00147213 */ /* 0x000fca0000000000 */
[----:B------:R-:W-:-:S05]  /*1810*/  IMAD.HI.U32 R19, R12, R20, RZ ;  /* 0x000000140c137227 */ /* 0x000fca00078e00ff */
[----:B------:R-:W-:Y:S02]  /*1820*/  IADD3 R21, -R19, RZ, RZ ;  /* 0x000000ff13157210 */ /* 0x000fe40007ffe1ff */
[----:B------:R-:W-:-:S03]  /*1830*/  @P6 IADD3 R18, R18, 0x1, RZ ;  /* 0x0000000112126810 */ /* 0x000fc60007ffe0ff */
[C---:B------:R-:W-:Y:S02]  /*1840*/  IMAD R20, R41.reuse, R21, R20 ;  /* 0x0000001529147224 */ /* 0x040fe400078e0214 */
[----:B------:R-:W-:Y:S02]  /*1850*/  HADD2.F32 R21, -RZ, R30.H1_H1 ;  /* 0x3000001eff157230 */ /* 0x000fe40000004100 */
[----:B------:R-:W-:Y:S01]  /*1860*/  HADD2.F32 R30, -RZ, R31.H1_H1 ;  /* 0x3000001fff1e7230 */ /* 0x000fe20000004100 */
[----:B------:R-:W-:Y:S02]  /*1870*/  ISETP.GT.U32.AND P5, PT, R41, R20, PT ;  /* 0x000000142900720c */ /* 0x000fe40003fa4070 */
[----:B------:R-:W-:Y:S02]  /*1880*/  IABS R31, R33 ;  /* 0x00000021001f7213 */ /* 0x000fe40000000000 */
[----:B------:R-:W-:-:S04]  /*1890*/  FADD R23, R30, R23 ;  /* 0x000000171e177221 */ /* 0x000fc80000000000 */
[----:B------:R-:W-:-:S05]  /*18a0*/  FADD R53, R52, R23 ;  /* 0x0000001734357221 */ /* 0x000fca0000000000 */
[----:B------:R-:W-:Y:S01]  /*18b0*/  @!P5 IMAD.IADD R20, R20, 0x1, -R41 ;  /* 0x000000011414d824 */ /* 0x000fe200078e0a29 */
[----:B------:R-:W-:-:S04]  /*18c0*/  @!P5 IADD3 R19, R19, 0x1, RZ ;  /* 0x000000011313d810 */ /* 0x000fc80007ffe0ff */
[----:B------:R-:W-:Y:S01]  /*18d0*/  ISETP.GE.U32.AND P1, PT, R20, R41, PT ;  /* 0x000000291400720c */ /* 0x000fe20003f26070 */
[----:B------:R-:W-:Y:S01]  /*18e0*/  FADD R20, R21, R22 ;  /* 0x0000001615147221 */ /* 0x000fe20000000000 */
[----:B------:R-:W-:Y:S01]  /*18f0*/  IMAD.HI.U32 R22, R12, R29, RZ ;  /* 0x0000001d0c167227 */ /* 0x000fe200078e00ff */
[----:B------:R-:W-:-:S04]  /*1900*/  FADD R21, R28, R43 ;  /* 0x0000002b1c157221 */ /* 0x000fc80000000000 */
[----:B------:R-:W-:Y:S01]  /*1910*/  IADD3 R28, -R22, RZ, RZ ;  /* 0x000000ff161c7210 */ /* 0x000fe20007ffe1ff */
[----:B------:R-:W-:-:S04]  /*1920*/  FADD R50, R50, R21 ;  /* 0x0000001532327221 */ /* 0x000fc80000000000 */
[----:B------:R-:W-:Y:S01]  /*1930*/  IMAD R28, R41, R28, R29 ;  /* 0x0000001c291c7224 */ /* 0x000fe200078e021d */
[----:B------:R-:W-:Y:S02]  /*1940*/  IABS R29, R32 ;  /* 0x00000020001d7213 */ /* 0x000fe40000000000 */
[----:B------:R-:W-:Y:S02]  /*1950*/  @P1 IADD3 R19, R19, 0x1, RZ ;  /* 0x0000000113131810 */ /* 0x000fe40007ffe0ff */
[----:B------:R-:W-:Y:S02]  /*1960*/  ISETP.GT.U32.AND P0, PT, R41, R28, PT ;  /* 0x0000001c2900720c */ /* 0x000fe40003f04070 */
[----:B------:R-:W-:-:S11]  /*1970*/  F2FP.F16.F32.PACK_AB R50, R53, R50 ;  /* 0x000000323532723e */ /* 0x000fd600000000ff */
[----:B------:R-:W-:Y:S01]  /*1980*/  @!P0 IMAD.IADD R28, R28, 0x1, -R41 ;  /* 0x000000011c1c8824 */ /* 0x000fe200078e0a29 */
[----:B------:R-:W-:-:S04]  /*1990*/  @!P0 IADD3 R22, R22, 0x1, RZ ;  /* 0x0000000116168810 */ /* 0x000fc80007ffe0ff */
[----:B------:R-:W-:Y:S01]  /*19a0*/  ISETP.GE.U32.AND P4, PT, R28, R41, PT ;  /* 0x000000291c00720c */ /* 0x000fe20003f86070 */
[----:B------:R-:W-:-:S05]  /*19b0*/  IMAD.HI.U32 R28, R12, R29, RZ ;  /* 0x0000001d0c1c7227 */ /* 0x000fca00078e00ff */
[----:B------:R-:W-:-:S05]  /*19c0*/  IADD3 R30, -R28, RZ, RZ ;  /* 0x000000ff1c1e7210 */ /* 0x000fca0007ffe1ff */
[C---:B------:R-:W-:Y:S02]  /*19d0*/  IMAD R30, R41.reuse, R30, R29 ;  /* 0x0000001e291e7224 */ /* 0x040fe400078e021d */
[----:B------:R-:W-:Y:S01]  /*19e0*/  IMAD.HI.U32 R29, R12, R31, RZ ;  /* 0x0000001f0c1d7227 */ /* 0x000fe200078e00ff */
[----:B------:R-:W-:Y:S02]  /*19f0*/  @P4 IADD3 R22, R22, 0x1, RZ ;  /* 0x0000000116164810 */ /* 0x000fe40007ffe0ff */
[----:B------:R-:W-:-:S13]  /*1a00*/  ISETP.GT.U32.AND P3, PT, R41, R30, PT ;  /* 0x0000001e2900720c */ /* 0x000fda0003f64070 */
[----:B------:R-:W-:Y:S01]  /*1a10*/  @!P3 IMAD.IADD R30, R30, 0x1, -R41 ;  /* 0x000000011e1eb824 */ /* 0x000fe200078e0a29 */
[----:B------:R-:W-:-:S04]  /*1a20*/  @!P3 IADD3 R28, R28, 0x1, RZ ;  /* 0x000000011c1cb810 */ /* 0x000fc80007ffe0ff */
[----:B------:R-:W-:Y:S02]  /*1a30*/  ISETP.GE.U32.AND P2, PT, R30, R41, PT ;  /* 0x000000291e00720c */ /* 0x000fe40003f46070 */
[----:B------:R-:W-:-:S05]  /*1a40*/  IADD3 R30, -R29, RZ, RZ ;  /* 0x000000ff1d1e7210 */ /* 0x000fca0007ffe1ff */
[----:B------:R-:W-:Y:S01]  /*1a50*/  IMAD R30, R41, R30, R31 ;  /* 0x0000001e291e7224 */ /* 0x000fe200078e021f */
[----:B------:R-:W-:-:S04]  /*1a60*/  FADD R31, R46, R51 ;  /* 0x000000332e1f7221 */ /* 0x000fc80000000000 */
[----:B------:R-:W-:Y:S02]  /*1a70*/  ISETP.GT.U32.AND P6, PT, R41, R30, PT ;  /* 0x0000001e2900720c */ /* 0x000fe40003fc4070 */
[----:B------:R-:W-:Y:S02]  /*1a80*/  @P2 IADD3 R28, R28, 0x1, RZ ;  /* 0x000000011c1c2810 */ /* 0x000fe40007ffe0ff */
[----:B------:R-:W-:-:S04]  /*1a90*/  F2FP.F16.F32.PACK_AB R31, R31, R40 ;  /* 0x000000281f1f723e */ /* 0x000fc800000000ff */
[----:B------:R-:W-:-:S05]  /*1aa0*/  PRMT R40, R31, 0x7610, R40 ;  /* 0x000076101f287816 */ /* 0x000fca0000000028 */
[----:B------:R-:W-:Y:S01]  /*1ab0*/  @!P6 IMAD.IADD R30, R30, 0x1, -R41 ;  /* 0x000000011e1ee824 */ /* 0x000fe200078e0a29 */
[----:B------:R-:W-:-:S04]  /*1ac0*/  @!P6 IADD3 R29, R29, 0x1, RZ ;  /* 0x000000011d1de810 */ /* 0x000fc80007ffe0ff */
[----:B------:R-:W-:Y:S01]  /*1ad0*/  ISETP.GE.U32.AND P5, PT, R30, R41, PT ;  /* 0x000000291e00720c */ /* 0x000fe20003fa6070 */
[----:B------:R-:W-:-:S05]  /*1ae0*/  IMAD.HI.U32 R30, R12, R44, RZ ;  /* 0x0000002c0c1e7227 */ /* 0x000fca00078e00ff */
[----:B------:R-:W-:-:S05]  /*1af0*/  IADD3 R43, -R30, RZ, RZ ;  /* 0x000000ff1e2b7210 */ /* 0x000fca0007ffe1ff */
[----:B------:R-:W-:Y:S01]  /*1b00*/  IMAD R44, R41, R43, R44 ;  /* 0x0000002b292c7224 */ /* 0x000fe200078e022c */
[----:B------:R-:W-:Y:S02]  /*1b10*/  IABS R43, R35 ;  /* 0x00000023002b7213 */ /* 0x000fe40000000000 */
[----:B------:R-:W-:Y:S02]  /*1b20*/  @P5 IADD3 R29, R29, 0x1, RZ ;  /* 0x000000011d1d5810 */ /* 0x000fe40007ffe0ff */
[----:B------:R-:W-:Y:S01]  /*1b30*/  ISETP.GT.U32.AND P1, PT, R41, R44, PT ;  /* 0x0000002c2900720c */ /* 0x000fe20003f24070 */
[----:B------:R-:W-:-:S12]  /*1b40*/  IMAD.HI.U32 R38, R12, R43, RZ ;  /* 0x0000002b0c267227 */ /* 0x000fd800078e00ff */
[----:B------:R-:W-:Y:S01]  /*1b50*/  @!P1 IMAD.IADD R44, R44, 0x1, -R41 ;  /* 0x000000012c2c9824 */ /* 0x000fe200078e0a29 */
[----:B------:R-:W-:-:S04]  /*1b60*/  @!P1 IADD3 R30, R30, 0x1, RZ ;  /* 0x000000011e1e9810 */ /* 0x000fc80007ffe0ff */
[----:B------:R-:W-:Y:S02]  /*1b70*/  ISETP.GE.U32.AND P0, PT, R44, R41, PT ;  /* 0x000000292c00720c */ /* 0x000fe40003f06070 */
[----:B------:R-:W-:-:S05]  /*1b80*/  IADD3 R44, -R38, RZ, RZ ;  /* 0x000000ff262c7210 */ /* 0x000fca0007ffe1ff */
[----:B------:R-:W-:Y:S01]  /*1b90*/  IMAD R44, R41, R44, R43 ;  /* 0x0000002c292c7224 */ /* 0x000fe200078e022b */
[----:B------:R-:W-:-:S04]  /*1ba0*/  IABS R43, R36 ;  /* 0x00000024002b7213 */ /* 0x000fc80000000000 */
[----:B------:R-:W-:Y:S01]  /*1bb0*/  ISETP.GT.U32.AND P4, PT, R41, R44, PT ;  /* 0x0000002c2900720c */ /* 0x000fe20003f84070 */
[----:B------:R-:W-:Y:S01]  /*1bc0*/  IMAD.HI.U32 R39, R12, R43, RZ ;  /* 0x0000002b0c277227 */ /* 0x000fe200078e00ff */
[----:B------:R-:W-:-:S11]  /*1bd0*/  @P0 IADD3 R30, R30, 0x1, RZ ;  /* 0x000000011e1e0810 */ /* 0x000fd60007ffe0ff */
        /* <DEDUP_REMOVED lines=22> */
[----:B------:R-:W-:-:S05]  /*1d40*/  IMAD R44, R41, R44, R43 ;  /* 0x0000002c292c7224 */ /* 0x000fca00078e022b */
[----:B------:R-:W-:Y:S02]  /*1d50*/  ISETP.GT.U32.AND P0, PT, R41, R44, PT ;  /* 0x0000002c2900720c */ /* 0x000fe40003f04070 */
[----:B------:R-:W-:-:S11]  /*1d60*/  @P1 IADD3 R42, R42, 0x1, RZ ;  /* 0x000000012a2a1810 */ /* 0x000fd60007ffe0ff */
[----:B------:R-:W-:Y:S01]  /*1d70*/  @!P0 IMAD.IADD R44, R44, 0x1, -R41 ;  /* 0x000000012c2c8824 */ /* 0x000fe200078e0a29 */
[----:B------:R-:W-:-:S04]  /*1d80*/  @!P0 IADD3 R12, R12, 0x1, RZ ;  /* 0x000000010c0c8810 */ /* 0x000fc80007ffe0ff */
[----:B------:R-:W-:Y:S02]  /*1d90*/  ISETP.GE.U32.AND P4, PT, R44, R41, PT ;  /* 0x000000292c00720c */ /* 0x000fe40003f86070 */
[----:B------:R-:W-:-:S04]  /*1da0*/  LOP3.LUT R41, R9, c[0x0][0x1a0], RZ, 0x3c, !PT ;  /* 0x0000680009297a12 */ /* 0x000fc800078e3cff */
[----:B------:R-:W-:Y:S02]  /*1db0*/  ISETP.GE.AND P3, PT, R41, RZ, PT ;  /* 0x000000ff2900720c */ /* 0x000fe40003f66270 */
[----:B------:R-:W-:-:S04]  /*1dc0*/  LOP3.LUT R41, R10, c[0x0][0x1a0], RZ, 0x3c, !PT ;  /* 0x000068000a297a12 */ /* 0x000fc800078e3cff */
[----:B------:R-:W-:Y:S02]  /*1dd0*/  ISETP.GE.AND P2, PT, R41, RZ, PT ;  /* 0x000000ff2900720c */ /* 0x000fe40003f46270 */
[----:B------:R-:W-:Y:S02]  /*1de0*/  LOP3.LUT R41, R11, c[0x0][0x1a0], RZ, 0x3c, !PT ;  /* 0x000068000b297a12 */ /* 0x000fe400078e3cff */
[----:B------:R-:W-:Y:S02]  /*1df0*/  @P4 IADD3 R12, R12, 0x1, RZ ;  /* 0x000000010c0c4810 */ /* 0x000fe40007ffe0ff */
[----:B------:R-:W-:Y:S02]  /*1e00*/  ISETP.GE.AND P6, PT, R41, RZ, PT ;  /* 0x000000ff2900720c */ /* 0x000fe40003fc6270 */
[----:B------:R-:W-:Y:S02]  /*1e10*/  LOP3.LUT R41, R13, c[0x0][0x1a0], RZ, 0x3c, !PT ;  /* 0x000068000d297a12 */ /* 0x000fe400078e3cff */
[----:B------:R-:W-:-:S02]  /*1e20*/  @!P3 IADD3 R15, -R15, RZ, RZ ;  /* 0x000000ff0f0fb210 */ /* 0x000fc40007ffe1ff */
[----:B------:R-:W-:Y:S01]  /*1e30*/  ISETP.GE.AND P5, PT, R41, RZ, PT ;  /* 0x000000ff2900720c */ /* 0x000fe20003fa6270 */
[----:B------:R-:W-:Y:S01]  /*1e40*/  @!P2 IMAD.MOV R16, RZ, RZ, -R16 ;  /* 0x000000ffff10a224 */ /* 0x000fe200078e0a10 */
[----:B------:R-:W-:-:S04]  /*1e50*/  LOP3.LUT R41, R24, c[0x0][0x1a0], RZ, 0x3c, !PT ;  /* 0x0000680018297a12 */ /* 0x000fc800078e3cff */
[----:B------:R-:W-:Y:S02]  /*1e60*/  ISETP.GE.AND P1, PT, R41, RZ, PT ;  /* 0x000000ff2900720c */ /* 0x000fe40003f26270 */
[----:B------:R-:W-:Y:S02]  /*1e70*/  LOP3.LUT R41, R25, c[0x0][0x1a0], RZ, 0x3c, !PT ;  /* 0x0000680019297a12 */ /* 0x000fe400078e3cff */
[----:B------:R-:W-:Y:S02]  /*1e80*/  @!P6 IADD3 R6, -R6, RZ, RZ ;  /* 0x000000ff0606e210 */ /* 0x000fe40007ffe1ff */
        /* <DEDUP_REMOVED lines=20> */
[----:B------:R-:W-:Y:S02]  /*1fd0*/  LOP3.LUT R41, R36, c[0x0][0x1a0], RZ, 0x3c, !PT ;  /* 0x0000680024297a12 */ /* 0x000fe400078e3cff */
[----:B------:R-:W-:-:S02]  /*1fe0*/  ISETP.NE.AND P2, PT, RZ, c[0x0][0x1a0], PT ;  /* 0x00006800ff007a0c */ /* 0x000fc40003f45270 */
[----:B------:R-:W-:Y:S02]  /*1ff0*/  ISETP.GE.AND P0, PT, R41, RZ, PT ;  /* 0x000000ff2900720c */ /* 0x000fe40003f06270 */
[----:B------:R-:W-:Y:S02]  /*2000*/  LOP3.LUT R41, R37, c[0x0][0x1a0], RZ, 0x3c, !PT ;  /* 0x0000680025297a12 */ /* 0x000fe400078e3cff */
[----:B------:R-:W-:Y:S02]  /*2010*/  @!P5 IADD3 R30, -R30, RZ, RZ ;  /* 0x000000ff1e1ed210 */ /* 0x000fe40007ffe1ff */
[----:B------:R-:W-:Y:S01]  /*2020*/  ISETP.GE.AND P4, PT, R41, RZ, PT ;  /* 0x000000ff2900720c */ /* 0x000fe20003f86270 */
[----:B------:R-:W-:Y:S01]  /*2030*/  @!P1 IMAD.MOV R38, RZ, RZ, -R38 ;  /* 0x000000ffff269224 */ /* 0x000fe200078e0a26 */
[----:B------:R-:W-:-:S04]  /*2040*/  LOP3.LUT R41, R3, c[0x0][0x1a0], RZ, 0x3c, !PT ;  /* 0x0000680003297a12 */ /* 0x000fc800078e3cff */
[----:B------:R-:W-:Y:S02]  /*2050*/  ISETP.GE.AND P3, PT, R41, RZ, PT ;  /* 0x000000ff2900720c */ /* 0x000fe40003f66270 */
[----:B------:R-:W-:Y:S02]  /*2060*/  LOP3.LUT R41, RZ, c[0x0][0x1a0], RZ, 0x33, !PT ;  /* 0x00006800ff297a12 */ /* 0x000fe400078e33ff */
[----:B------:R-:W-:Y:S02]  /*2070*/  @!P0 IADD3 R39, -R39, RZ, RZ ;  /* 0x000000ff27278210 */ /* 0x000fe40007ffe1ff */
[----:B------:R-:W-:Y:S02]  /*2080*/  SEL R8, R41, R8, !P2 ;  /* 0x0000000829087207 */ /* 0x000fe40005000000 */
[----:B------:R-:W-:Y:S02]  /*2090*/  ISETP.GE.AND P0, PT, R2, 0x500, PT ;  /* 0x000005000200780c */ /* 0x000fe40003f06270 */
[----:B------:R-:W-:-:S02]  /*20a0*/  IADD3 R44, -R8, RZ, RZ ;  /* 0x000000ff082c7210 */ /* 0x000fc40007ffe1ff */
[----:B------:R-:W-:Y:S01]  /*20b0*/  SEL R15, R41, R15, !P2 ;  /* 0x0000000f290f7207 */ /* 0x000fe20005000000 */
[----:B------:R-:W-:Y:S01]  /*20c0*/  @!P3 IMAD.MOV R12, RZ, RZ, -R12 ;  /* 0x000000ffff0cb224 */ /* 0x000fe200078e0a0c */
[----:B------:R-:W-:Y:S01]  /*20d0*/  ISETP.LT.AND P3, PT, R7, c[0x0][0x1ac], !P0 ;  /* 0x00006b0007007a0c */ /* 0x000fe20004761270 */
[----:B------:R-:W-:Y:S01]  /*20e0*/  IMAD R7, R44, c[0x0][0x1a0], R7 ;  /* 0x000068002c077a24 */ /* 0x000fe200078e0207 */
[----:B------:R-:W-:Y:S02]  /*20f0*/  @!P4 IADD3 R42, -R42, RZ, RZ ;  /* 0x000000ff2a2ac210 */ /* 0x000fe40007ffe1ff */
[----:B------:R-:W-:Y:S02]  /*2100*/  IADD3 R44, -R15, RZ, RZ ;  /* 0x000000ff0f2c7210 */ /* 0x000fe40007ffe1ff */
[C---:B------:R-:W-:Y:S02]  /*2110*/  SEL R16, R41.reuse, R16, !P2 ;  /* 0x0000001029107207 */ /* 0x040fe40005000000 */
[----:B------:R-:W-:-:S02]  /*2120*/  SEL R6, R41, R6, !P2 ;  /* 0x0000000629067207 */ /* 0x000fc40005000000 */
[C---:B------:R-:W-:Y:S02]  /*2130*/  SEL R17, R41.reuse, R17, !P2 ;  /* 0x0000001129117207 */ /* 0x040fe40005000000 */
[C---:B------:R-:W-:Y:S02]  /*2140*/  SEL R14, R41.reuse, R14, !P2 ;  /* 0x0000000e290e7207 */ /* 0x040fe40005000000 */
[C---:B------:R-:W-:Y:S02]  /*2150*/  SEL R18, R41.reuse, R18, !P2 ;  /* 0x0000001229127207 */ /* 0x040fe40005000000 */
[C---:B------:R-:W-:Y:S02]  /*2160*/  SEL R19, R41.reuse, R19, !P2 ;  /* 0x0000001329137207 */ /* 0x040fe40005000000 */
[C---:B------:R-:W-:Y:S02]  /*2170*/  SEL R22, R41.reuse, R22, !P2 ;  /* 0x0000001629167207 */ /* 0x040fe40005000000 */
[----:B------:R-:W-:-:S02]  /*2180*/  SEL R28, R41, R28, !P2 ;  /* 0x0000001c291c7207 */ /* 0x000fc40005000000 */
[C---:B------:R-:W-:Y:S02]  /*2190*/  SEL R29, R41.reuse, R29, !P2 ;  /* 0x0000001d291d7207 */ /* 0x040fe40005000000 */
[C---:B------:R-:W-:Y:S02]  /*21a0*/  SEL R30, R41.reuse, R30, !P2 ;  /* 0x0000001e291e7207 */ /* 0x040fe40005000000 */
[C---:B------:R-:W-:Y:S02]  /*21b0*/  SEL R38, R41.reuse, R38, !P2 ;  /* 0x0000002629267207 */ /* 0x040fe40005000000 */
[C---:B------:R-:W-:Y:S02]  /*21c0*/  SEL R39, R41.reuse, R39, !P2 ;  /* 0x0000002729277207 */ /* 0x040fe40005000000 */
[C---:B------:R-:W-:Y:S02]  /*21d0*/  SEL R42, R41.reuse, R42, !P2 ;  /* 0x0000002a292a7207 */ /* 0x040fe40005000000 */
[----:B------:R-:W-:Y:S01]  /*21e0*/  SEL R12, R41, R12, !P2 ;  /* 0x0000000c290c7207 */ /* 0x000fe20005000000 */
[----:B------:R-:W-:Y:S01]  /*21f0*/  IMAD R41, R44, c[0x0][0x1a0], R9 ;  /* 0x000068002c297a24 */ /* 0x000fe200078e0209 */
[----:B------:R-:W-:Y:S01]  /*2200*/  ISETP.LT.AND P2, PT, R9, c[0x0][0x1ac], !P0 ;  /* 0x00006b0009007a0c */ /* 0x000fe20004741270 */
[----:B------:R-:W-:Y:S01]  /*2210*/  IMAD R9, R2, UR4, R7 ;  /* 0x0000000402097c24 */ /* 0x000fe2000f8e0207 */
[----:B------:R-:W-:Y:S01]  /*2220*/  IADD3 R45, -R14, RZ, RZ ;  /* 0x000000ff0e2d7210 */ /* 0x000fe20007ffe1ff */
[----:B------:R-:W-:Y:S01]  /*2230*/  IMAD.SHL.U32 R7, R4, 0x2, RZ ;  /* 0x0000000204077824 */ /* 0x000fe200078e00ff */
[----:B------:R-:W-:Y:S01]  /*2240*/  IADD3 R4, -R6, RZ, RZ ;  /* 0x000000ff06047210 */ /* 0x000fe20007ffe1ff */
[----:B------:R-:W-:Y:S01]  /*2250*/  IMAD R9, R8, UR5, R9 ;  /* 0x0000000508097c24 */ /* 0x000fe2000f8e0209 */
[----:B------:R-:W-:Y:S01]  /*2260*/  FADD R8, R47, R20 ;  /* 0x000000142f087221 */ /* 0x000fe20000000000 */
[----:B------:R-:W-:Y:S01]  /*2270*/  IMAD R44, R2, UR4, R41 ;  /* 0x00000004022c7c24 */ /* 0x000fe2000f8e0229 */
[----:B------:R-:W0:Y:S01]  /*2280*/  LDS.U16 R51, [R7] ;  /* 0x0000000007337984 */ /* 0x000e220000000400 */
[----:B------:R-:W-:Y:S01]  /*2290*/  IADD3 R55, -R16, RZ, RZ ;  /* 0x000000ff10377210 */ /* 0x000fe20007ffe1ff */
[----:B------:R-:W-:Y:S01]  /*22a0*/  IMAD R45, R45, c[0x0][0x1a0], R24 ;  /* 0x000068002d2d7a24 */ /* 0x000fe200078e0218 */
[----:B------:R-:W-:Y:S01]  /*22b0*/  F2FP.F16.F32.PACK_AB R8, R8, R49 ;  /* 0x000000310808723e */ /* 0x000fe200000000ff */
[----:B------:R-:W1:Y:S01]  /*22c0*/  LDS.U16 R47, [R7+0x220] ;  /* 0x00022000072f7984 */ /* 0x000e620000000400 */
[--C-:B------:R-:W-:Y:S01]  /*22d0*/  IMAD R41, R15, UR5, R44.reuse ;  /* 0x000000050f297c24 */ /* 0x100fe2000f8e022c */
[----:B------:R-:W-:Y:S01]  /*22e0*/  PRMT R44, R31, 0x7632, R44 ;  /* 0x000076321f2c7816 */ /* 0x000fe2000000002c */
[--C-:B------:R-:W-:Y:S01]  /*22f0*/  IMAD R49, R4, c[0x0][0x1a0], R11.reuse ;  /* 0x0000680004317a24 */ /* 0x100fe200078e020b */
[----:B------:R-:W2:Y:S01]  /*2300*/  LDS.U16 R43, [R7+0x440] ;  /* 0x00044000072b7984 */ /* 0x000ea20000000400 */
[----:B------:R-:W-:Y:S01]  /*2310*/  ISETP.LT.AND P6, PT, R11, c[0x0][0x1ac], !P0 ;  /* 0x00006b000b007a0c */ /* 0x000fe200047c1270 */
[----:B------:R-:W-:Y:S01]  /*2320*/  IMAD R55, R55, c[0x0][0x1a0], R10 ;  /* 0x0000680037377a24 */ /* 0x000fe200078e020a */
[----:B------:R-:W-:Y:S01]  /*2330*/  ISETP.LT.AND P4, PT, R24, c[0x0][0x1ac], !P0 ;  /* 0x00006b0018007a0c */ /* 0x000fe20004781270 */
[----:B------:R-:W3:Y:S01]  /*2340*/  LDS.U16 R31, [R7+0x660] ;  /* 0x00066000071f7984 */ /* 0x000ee20000000400 */
[----:B------:R-:W-:Y:S01]  /*2350*/  PRMT R11, R48, 0x7632, R11 ;  /* 0x00007632300b7816 */ /* 0x000fe2000000000b */
[----:B------:R-:W-:Y:S01]  /*2360*/  IMAD.MOV R4, RZ, RZ, -R17 ;  /* 0x000000ffff047224 */ /* 0x000fe200078e0a11 */
[----:B------:R-:W-:Y:S01]  /*2370*/  PRMT R24, R8, 0x7610, R24 ;  /* 0x0000761008187816 */ /* 0x000fe20000000018 */
[----:B------:R-:W4:Y:S01]  /*2380*/  LDS.U16 R21, [R7+0x880] ;  /* 0x0008800007157984 */ /* 0x000f220000000400 */
[----:B------:R-:W-:Y:S01]  /*2390*/  ISETP.LT.AND P1, PT, R10, c[0x0][0x1ac], !P0 ;  /* 0x00006b000a007a0c */ /* 0x000fe20004721270 */
[C---:B------:R-:W-:Y:S01]  /*23a0*/  IMAD R55, R2.reuse, UR4, R55 ;  /* 0x0000000402377c24 */ /* 0x040fe2000f8e0237 */
[----:B------:R-:W-:Y:S01]  /*23b0*/  ISETP.LT.AND P5, PT, R13, c[0x0][0x1ac], !P0 ;  /* 0x00006b000d007a0c */ /* 0x000fe200047a1270 */
[----:B------:R-:W5:Y:S01]  /*23c0*/  LDS.U16 R23, [R7+0xaa0] ;  /* 0x000aa00007177984 */ /* 0x000f620000000400 */
[----:B------:R-:W-:-:S02]  /*23d0*/  IMAD R49, R2, UR4, R49 ;  /* 0x0000000402317c24 */ /* 0x000fc4000f8e0231 */
[----:B------:R-:W-:Y:S01]  /*23e0*/  IMAD R13, R4, c[0x0][0x1a0], R13 ;  /* 0x00006800040d7a24 */ /* 0x000fe200078e020d */
[----:B------:R-:W0:Y:S01]  /*23f0*/  LDS.U16 R20, [R7+0xcc0] ;  /* 0x000cc00007147984 */ /* 0x000e220000000400 */
[----:B------:R-:W-:Y:S01]  /*2400*/  IADD3 R4, -R18, RZ, RZ ;  /* 0x000000ff12047210 */ /* 0x000fe20007ffe1ff */
[----:B------:R-:W-:Y:S02]  /*2410*/  IMAD R55, R16, UR5, R55 ;  /* 0x0000000510377c24 */ /* 0x000fe4000f8e0237 */
[----:B------:R-:W0:Y:S01]  /*2420*/  LDS.U16 R15, [R7+0xee0] ;  /* 0x000ee000070f7984 */ /* 0x000e220000000400 */
[----:B------:R-:W-:-:S03]  /*2430*/  IMAD R45, R2, UR4, R45 ;  /* 0x00000004022d7c24 */ /* 0x000fc6000f8e022d */
[----:B------:R-:W-:Y:S06]  /*2440*/  BAR.SYNC 0x0 ;  /* 0x0000000000007b1d */ /* 0x000fec0000000000 */
[----:B------:R1:W-:Y:S04]  /*2450*/  STS.U16 [R5], R40 ;  /* 0x0000002805007388 */ /* 0x0003e80000000400 */
[----:B------:R2:W-:Y:S04]  /*2460*/  STS.U16 [R5+0x2], R44 ;  /* 0x0000022c05007388 */ /* 0x0005e80000000400 */
[----:B------:R-:W-:Y:S01]  /*2470*/  STS.U16 [R5+0x4], R48 ;  /* 0x0000043005007388 */ /* 0x000fe20000000400 */
[----:B-1----:R-:W-:Y:S01]  /*2480*/  PRMT R40, R8, 0x7632, R40 ;  /* 0x0000763208287816 */ /* 0x002fe20000000028 */
[----:B------:R-:W-:-:S02]  /*2490*/  IMAD.WIDE R8, R9, R0, c[0x0][0x198] ;  /* 0x0000660009087625 */ /* 0x000fc400078e0200 */
[----:B------:R1:W-:Y:S01]  /*24a0*/  STS.U16 [R5+0x6], R11 ;  /* 0x0000060b05007388 */ /* 0x0003e20000000400 */
[----:B--2---:R-:W-:-:S03]  /*24b0*/  PRMT R44, R50, 0x7632, R44 ;  /* 0x00007632322c7816 */ /* 0x004fc6000000002c */
[----:B------:R-:W-:Y:S04]  /*24c0*/  STS.U16 [R5+0x8], R24 ;  /* 0x0000081805007388 */ /* 0x000fe80000000400 */
[----:B------:R-:W-:Y:S01]  /*24d0*/  STS.U16 [R5+0xa], R40 ;  /* 0x00000a2805007388 */ /* 0x000fe20000000400 */
[----:B-1----:R-:W-:-:S03]  /*24e0*/  IMAD.WIDE R10, R41, R0, c[0x0][0x198] ;  /* 0x00006600290a7625 */ /* 0x002fc600078e0200 */
[----:B------:R-:W-:Y:S01]  /*24f0*/  STS.U16 [R5+0xc], R50 ;  /* 0x00000c3205007388 */ /* 0x000fe20000000400 */
[----:B------:R-:W-:-:S03]  /*2500*/  IMAD R41, R4, c[0x0][0x1a0], R25 ;  /* 0x0000680004297a24 */ /* 0x000fc600078e0219 */
[----:B------:R-:W-:Y:S04]  /*2510*/  STS.U16 [R5+0xe], R44 ;  /* 0x00000e2c05007388 */ /* 0x000fe80000000400 */
[----:B------:R-:W-:Y:S06]  /*2520*/  BAR.SYNC 0x0 ;  /* 0x0000000000007b1d */ /* 0x000fec0000000000 */
[----:B0-----:R0:W-:Y:S01]  /*2530*/  @P3 STG.E.U16 [R8.64], R51 ;  /* 0x0000003308003986 */ /* 0x0011e2000c101506 */
[----:B------:R-:W-:Y:S01]  /*2540*/  IMAD.WIDE R4, R55, R0, c[0x0][0x198] ;  /* 0x0000660037047625 */ /* 0x000fe200078e0200 */
[----:B------:R-:W-:-:S02]  /*2550*/  ISETP.LT.AND P3, PT, R25, c[0x0][0x1ac], !P0 ;  /* 0x00006b0019007a0c */ /* 0x000fc40004761270 */
[----:B------:R1:W-:Y:S01]  /*2560*/  @P2 STG.E.U16 [R10.64], R47 ;  /* 0x0000002f0a002986 */ /* 0x0003e2000c101506 */
[----:B------:R-:W-:Y:S01]  /*2570*/  IMAD.MOV R25, RZ, RZ, -R19 ;  /* 0x000000ffff197224 */ /* 0x000fe200078e0a13 */
[----:B------:R-:W-:Y:S02]  /*2580*/  ISETP.LT.AND P2, PT, R26, c[0x0][0x1ac], !P0 ;  /* 0x00006b001a007a0c */ /* 0x000fe40004741270 */
[----:B------:R2:W-:Y:S01]  /*2590*/  @P1 STG.E.U16 [R4.64], R43 ;  /* 0x0000002b04001986 */ /* 0x0005e2000c101506 */
[----:B------:R-:W-:Y:S01]  /*25a0*/  ISETP.LT.AND P1, PT, R27, c[0x0][0x1ac], !P0 ;  /* 0x00006b001b007a0c */ /* 0x000fe20004721270 */
[----:B------:R-:W-:Y:S02]  /*25b0*/  IMAD R25, R25, c[0x0][0x1a0], R26 ;  /* 0x0000680019197a24 */ /* 0x000fe400078e021a */
[----:B0-----:R-:W-:Y:S01]  /*25c0*/  IMAD R9, R6, UR5, R49 ;  /* 0x0000000506097c24 */ /* 0x001fe2000f8e0231 */
[----:B------:R-:W-:Y:S01]  /*25d0*/  IADD3 R8, -R22, RZ, RZ ;  /* 0x000000ff16087210 */ /* 0x000fe20007ffe1ff */
[----:B------:R-:W-:Y:S01]  /*25e0*/  IMAD R6, R2, UR4, R13 ;  /* 0x0000000402067c24 */ /* 0x000fe2000f8e020d */
[----:B------:R-:W-:Y:S01]  /*25f0*/  IADD3 R13, -R28, RZ, RZ ;  /* 0x000000ff1c0d7210 */ /* 0x000fe20007ffe1ff */
[----:B-1----:R-:W-:-:S02]  /*2600*/  IMAD R11, R14, UR5, R45 ;  /* 0x000000050e0b7c24 */ /* 0x002fc4000f8e022d */
[----:B------:R-:W-:Y:S02]  /*2610*/  IMAD R17, R17, UR5, R6 ;  /* 0x0000000511117c24 */ /* 0x000fe4000f8e0206 */
[----:B------:R-:W0:Y:S01]  /*2620*/  LDS.U16 R6, [R7] ;  /* 0x0000000007067984 */ /* 0x000e220000000400 */
[----:B------:R-:W-:Y:S02]  /*2630*/  IMAD R27, R8, c[0x0][0x1a0], R27 ;  /* 0x00006800081b7a24 */ /* 0x000fe400078e021b */
[----:B--2---:R-:W-:Y:S02]  /*2640*/  IMAD R43, R13, c[0x0][0x1a0], R32 ;  /* 0x000068000d2b7a24 */ /* 0x004fe400078e0220 */
[----:B------:R-:W-:-:S04]  /*2650*/  IMAD.WIDE R8, R9, R0, c[0x0][0x198] ;  /* 0x0000660009087625 */ /* 0x000fc800078e0200 */
[----:B------:R-:W-:Y:S01]  /*2660*/  IMAD R13, R2, UR4, R41 ;  /* 0x00000004020d7c24 */ /* 0x000fe2000f8e0229 */
[----:B---3--:R1:W-:Y:S01]  /*2670*/  @P6 STG.E.U16 [R8.64], R31 ;  /* 0x0000001f08006986 */ /* 0x0083e2000c101506 */
[-C--:B------:R-:W-:Y:S01]  /*2680*/  IMAD.WIDE R4, R17, R0.reuse, c[0x0][0x198] ;  /* 0x0000660011047625 */ /* 0x080fe200078e0200 */
[----:B------:R-:W-:Y:S02]  /*2690*/  IADD3 R17, -R30, RZ, RZ ;  /* 0x000000ff1e117210 */ /* 0x000fe40007ffe1ff */
[----:B------:R-:W-:Y:S01]  /*26a0*/  ISETP.LT.AND P6, PT, R32, c[0x0][0x1ac], !P0 ;  /* 0x00006b0020007a0c */ /* 0x000fe200047c1270 */
[----:B------:R-:W-:Y:S01]  /*26b0*/  IMAD R13, R18, UR5, R13 ;  /* 0x00000005120d7c24 */ /* 0x000fe2000f8e020d */
[----:B----4-:R-:W-:Y:S01]  /*26c0*/  @P5 STG.E.U16 [R4.64], R21 ;  /* 0x0000001504005986 */ /* 0x010fe2000c101506 */
[----:B------:R-:W-:Y:S01]  /*26d0*/  IMAD.WIDE R10, R11, R0, c[0x0][0x198] ;  /* 0x000066000b0a7625 */ /* 0x000fe200078e0200 */
[----:B------:R-:W-:Y:S02]  /*26e0*/  ISETP.LT.AND P5, PT, R33, c[0x0][0x1ac], !P0 ;  /* 0x00006b0021007a0c */ /* 0x000fe400047a1270 */
[----:B------:R-:W-:Y:S01]  /*26f0*/  LDS.U16 R5, [R7+0xaa0] ;  /* 0x000aa00007057984 */ /* 0x000fe20000000400 */
[----:B------:R-:W-:-:S02]  /*2700*/  IMAD.MOV R14, RZ, RZ, -R29 ;  /* 0x000000ffff0e7224 */ /* 0x000fc400078e0a1d */
[C---:B-1----:R-:W-:Y:S01]  /*2710*/  IMAD R8, R2.reuse, UR4, R25 ;  /* 0x0000000402087c24 */ /* 0x042fe2000f8e0219 */
[----:B-----5:R1:W-:Y:S01]  /*2720*/  @P4 STG.E.U16 [R10.64], R23 ;  /* 0x000000170a004986 */ /* 0x0203e2000c101506 */
[----:B------:R-:W-:Y:S01]  /*2730*/  IMAD R9, R2, UR4, R27 ;  /* 0x0000000402097c24 */ /* 0x000fe2000f8e021b */
[----:B------:R-:W-:Y:S01]  /*2740*/  ISETP.LT.AND P4, PT, R34, c[0x0][0x1ac], !P0 ;  /* 0x00006b0022007a0c */ /* 0x000fe20004781270 */
[----:B------:R-:W-:Y:S01]  /*2750*/  IMAD.WIDE R24, R13, R0, c[0x0][0x198] ;  /* 0x000066000d187625 */ /* 0x000fe200078e0200 */
[----:B------:R-:W-:Y:S03]  /*2760*/  LDS.U16 R10, [R7+0x440] ;  /* 0x00044000070a7984 */ /* 0x000fe60000000400 */
[----:B------:R-:W-:Y:S01]  /*2770*/  IMAD R27, R17, c[0x0][0x1a0], R34 ;  /* 0x00006800111b7a24 */ /* 0x000fe200078e0222 */
[----:B------:R-:W2:Y:S01]  /*2780*/  LDS.U16 R13, [R7+0x220] ;  /* 0x00022000070d7984 */ /* 0x000ea20000000400 */
[----:B------:R-:W-:-:S02]  /*2790*/  IMAD R17, R19, UR5, R8 ;  /* 0x0000000513117c24 */ /* 0x000fc4000f8e0208 */
[----:B------:R-:W-:Y:S01]  /*27a0*/  IMAD R19, R22, UR5, R9 ;  /* 0x0000000516137c24 */ /* 0x000fe2000f8e0209 */
[----:B------:R-:W-:Y:S01]  /*27b0*/  LDS.U16 R8, [R7+0x880] ;  /* 0x0008800007087984 */ /* 0x000fe20000000400 */
[----:B------:R-:W-:Y:S01]  /*27c0*/  IMAD R33, R14, c[0x0][0x1a0], R33 ;  /* 0x000068000e217a24 */ /* 0x000fe200078e0221 */
[----:B------:R-:W-:Y:S01]  /*27d0*/  IADD3 R14, -R38, RZ, RZ ;  /* 0x000000ff260e7210 */ /* 0x000fe20007ffe1ff */
[-C--:B------:R-:W-:Y:S01]  /*27e0*/  IMAD.WIDE R16, R17, R0.reuse, c[0x0][0x198] ;  /* 0x0000660011107625 */ /* 0x080fe200078e0200 */
[----:B------:R-:W3:Y:S03]  /*27f0*/  LDS.U16 R9, [R7+0x660] ;  /* 0x0006600007097984 */ /* 0x000ee60000000400 */
[----:B-1----:R-:W-:Y:S01]  /*2800*/  IMAD.MOV R11, RZ, RZ, -R39 ;  /* 0x000000ffff0b7224 */ /* 0x002fe200078e0a27 */
[----:B------:R-:W1:Y:S01]  /*2810*/  LDS.U16 R4, [R7+0xcc0] ;  /* 0x000cc00007047984 */ /* 0x000e620000000400 */
[----:B------:R-:W-:-:S03]  /*2820*/  IMAD.WIDE R18, R19, R0, c[0x0][0x198] ;  /* 0x0000660013127625 */ /* 0x000fc600078e0200 */
[----:B------:R4:W-:Y:S01]  /*2830*/  @P3 STG.E.U16 [R24.64], R20 ;  /* 0x0000001418003986 */ /* 0x0009e2000c101506 */
[----:B------:R-:W-:Y:S01]  /*2840*/  ISETP.LT.AND P3, PT, R35, c[0x0][0x1ac], !P0 ;  /* 0x00006b0023007a0c */ /* 0x000fe20004761270 */
[----:B------:R-:W-:Y:S01]  /*2850*/  IMAD R35, R14, c[0x0][0x1a0], R35 ;  /* 0x000068000e237a24 */ /* 0x000fe200078e0223 */
[----:B------:R-:W-:Y:S01]  /*2860*/  IADD3 R14, -R42, RZ, RZ ;  /* 0x000000ff2a0e7210 */ /* 0x000fe20007ffe1ff */
[----:B------:R-:W-:Y:S01]  /*2870*/  @P2 STG.E.U16 [R16.64], R15 ;  /* 0x0000000f10002986 */ /* 0x000fe2000c101506 */
[----:B------:R-:W-:Y:S01]  /*2880*/  IMAD R23, R11, c[0x0][0x1a0], R36 ;  /* 0x000068000b177a24 */ /* 0x000fe200078e0224 */
[----:B------:R-:W-:Y:S01]  /*2890*/  ISETP.LT.AND P2, PT, R36, c[0x0][0x1ac], !P0 ;  /* 0x00006b0024007a0c */ /* 0x000fe20004741270 */
[----:B------:R-:W-:Y:S01]  /*28a0*/  IMAD R11, R2, UR4, R43 ;  /* 0x00000004020b7c24 */ /* 0x000fe2000f8e022b */
[----:B0-----:R0:W-:Y:S01]  /*28b0*/  @P1 STG.E.U16 [R18.64], R6 ;  /* 0x0000000612001986 */ /* 0x0011e2000c101506 */
[----:B------:R-:W-:Y:S01]  /*28c0*/  ISETP.LT.AND P1, PT, R37, c[0x0][0x1ac], !P0 ;  /* 0x00006b0025007a0c */ /* 0x000fe20004721270 */
[----:B------:R-:W-:Y:S01]  /*28d0*/  IMAD R37, R14, c[0x0][0x1a0], R37 ;  /* 0x000068000e257a24 */ /* 0x000fe200078e0225 */
[----:B------:R-:W-:Y:S01]  /*28e0*/  ISETP.LT.AND P0, PT, R3, c[0x0][0x1ac], !P0 ;  /* 0x00006b0003007a0c */ /* 0x000fe20004701270 */
[----:B------:R-:W-:Y:S01]  /*28f0*/  IMAD R14, R2, UR4, R33 ;  /* 0x00000004020e7c24 */ /* 0x000fe2000f8e0221 */
[----:B----4-:R-:W-:Y:S01]  /*2900*/  IADD3 R20, -R12, RZ, RZ ;  /* 0x000000ff0c147210 */ /* 0x010fe20007ffe1ff */
[----:B------:R-:W-:-:S02]  /*2910*/  IMAD R21, R28, UR5, R11 ;  /* 0x000000051c157c24 */ /* 0x000fc4000f8e020b */
[----:B------:R-:W-:Y:S02]  /*2920*/  IMAD R11, R2, UR4, R35 ;  /* 0x00000004020b7c24 */ /* 0x000fe4000f8e0223 */
[----:B------:R-:W-:Y:S02]  /*2930*/  IMAD R25, R20, c[0x0][0x1a0], R3 ;  /* 0x0000680014197a24 */ /* 0x000fe400078e0203 */
[C---:B------:R-:W-:Y:S02]  /*2940*/  IMAD R3, R2.reuse, UR4, R27 ;  /* 0x0000000402037c24 */ /* 0x040fe4000f8e021b */
[C---:B0-----:R-:W-:Y:S02]  /*2950*/  IMAD R6, R2.reuse, UR4, R23 ;  /* 0x0000000402067c24 */ /* 0x041fe4000f8e0217 */
[C---:B------:R-:W-:Y:S02]  /*2960*/  IMAD R15, R2.reuse, UR4, R37 ;  /* 0x00000004020f7c24 */ /* 0x040fe4000f8e0225 */
[----:B------:R-:W-:-:S02]  /*2970*/  IMAD R17, R2, UR4, R25 ;  /* 0x0000000402117c24 */ /* 0x000fc4000f8e0219 */
[----:B------:R-:W-:Y:S02]  /*2980*/  IMAD R29, R29, UR5, R14 ;  /* 0x000000051d1d7c24 */ /* 0x000fe4000f8e020e */
[----:B------:R-:W-:Y:S02]  /*2990*/  IMAD R19, R30, UR5, R3 ;  /* 0x000000051e137c24 */ /* 0x000fe4000f8e0203 */
[----:B------:R-:W-:-:S04]  /*29a0*/  IMAD.WIDE R2, R21, R0, c[0x0][0x198] ;  /* 0x0000660015027625 */ /* 0x000fc800078e0200 */
[----:B------:R-:W-:Y:S01]  /*29b0*/  IMAD R11, R38, UR5, R11 ;  /* 0x00000005260b7c24 */ /* 0x000fe2000f8e020b */
[----:B--2---:R0:W-:Y:S01]  /*29c0*/  @P6 STG.E.U16 [R2.64], R13 ;  /* 0x0000000d02006986 */ /* 0x0041e2000c101506 */
[----:B------:R-:W-:Y:S02]  /*29d0*/  IMAD R21, R39, UR5, R6 ;  /* 0x0000000527157c24 */ /* 0x000fe4000f8e0206 */
[----:B------:R-:W-:Y:S02]  /*29e0*/  IMAD R23, R42, UR5, R15 ;  /* 0x000000052a177c24 */ /* 0x000fe4000f8e020f */
[----:B------:R-:W-:Y:S02]  /*29f0*/  IMAD R25, R12, UR5, R17 ;  /* 0x000000050c197c24 */ /* 0x000fe4000f8e0211 */
[----:B------:R-:W-:-:S04]  /*2a00*/  IMAD.WIDE R14, R29, R0, c[0x0][0x198] ;  /* 0x000066001d0e7625 */ /* 0x000fc800078e0200 */
[-C--:B------:R-:W-:Y:S01]  /*2a10*/  IMAD.WIDE R16, R19, R0.reuse, c[0x0][0x198] ;  /* 0x0000660013107625 */ /* 0x080fe200078e0200 */
[----:B------:R0:W-:Y:S03]  /*2a20*/  @P5 STG.E.U16 [R14.64], R10 ;  /* 0x0000000a0e005986 */ /* 0x0001e6000c101506 */
[-C--:B------:R-:W-:Y:S01]  /*2a30*/  IMAD.WIDE R18, R11, R0.reuse, c[0x0][0x198] ;  /* 0x000066000b127625 */ /* 0x080fe200078e0200 */
[----:B---3--:R0:W-:Y:S03]  /*2a40*/  @P4 STG.E.U16 [R16.64], R9 ;  /* 0x0000000910004986 */ /* 0x0081e6000c101506 */
[-C--:B------:R-:W-:Y:S01]  /*2a50*/  IMAD.WIDE R20, R21, R0.reuse, c[0x0][0x198] ;  /* 0x0000660015147625 */ /* 0x080fe200078e0200 */
[----:B------:R0:W-:Y:S03]  /*2a60*/  @P3 STG.E.U16 [R18.64], R8 ;  /* 0x0000000812003986 */ /* 0x0001e6000c101506 */
[----:B------:R-:W-:Y:S01]  /*2a70*/  IMAD.WIDE R22, R23, R0, c[0x0][0x198] ;  /* 0x0000660017167625 */ /* 0x000fe200078e0200 */
[----:B------:R0:W-:Y:S04]  /*2a80*/  @P2 STG.E.U16 [R20.64], R5 ;  /* 0x0000000514002986 */ /* 0x0001e8000c101506 */
[----:B-1----:R0:W-:Y:S01]  /*2a90*/  @P1 STG.E.U16 [R22.64], R4 ;  /* 0x0000000416001986 */ /* 0x0021e2000c101506 */
[----:B------:R-:W-:Y:S05]  /*2aa0*/  @!P0 EXIT ;  /* 0x000000000000894d */ /* 0x000fea0003800000 */
[----:B------:R-:W1:Y:S01]  /*2ab0*/  LDS.U16 R7, [R7+0xee0] ;  /* 0x000ee00007077984 */ /* 0x000e620000000400 */
[----:B0-----:R-:W-:-:S05]  /*2ac0*/  IMAD.WIDE R2, R25, R0, c[0x0][0x198] ;  /* 0x0000660019027625 */ /* 0x001fca00078e0200 */
[----:B-1----:R-:W-:Y:S01]  /*2ad0*/  STG.E.U16 [R2.64], R7 ;  /* 0x0000000702007986 */ /* 0x002fe2000c101506 */
[----:B------:R-:W-:Y:S05]  /*2ae0*/  EXIT ;  /* 0x000000000000794d */ /* 0x000fea0003800000 */
.L_x_0:
[----:B------:R-:W-:-:S00]  /*2af0*/  BRA `(.L_x_0) ;  /* 0xfffffff000007947 */ /* 0x000fc0000383ffff */
[----:B------:R-:W-:-:S00]  /*2b00*/  NOP ;  /* 0x0000000000007918 */ /* 0x000fc00000000000 */
[----:B------:R-:W-:-:S00]  /*2b10*/  NOP ;  /* 0x0000000000007918 */ /* 0x000fc00000000000 */
[----:B------:R-:W-:-:S00]  /*2b20*/  NOP ;  /* 0x0000000000007918 */ /* 0x000fc00000000000 */
[----:B------:R-:W-:-:S00]  /*2b30*/  NOP ;  /* 0x0000000000007918 */ /* 0x000fc00000000000 */
[----:B------:R-:W-:-:S00]  /*2b40*/  NOP ;  /* 0x0000000000007918 */ /* 0x000fc00000000000 */
[----:B------:R-:W-:-:S00]  /*2b50*/  NOP ;  /* 0x0000000000007918 */ /* 0x000fc00000000000 */
[----:B------:R-:W-:-:S00]  /*2b60*/  NOP ;  /* 0x0000000000007918 */ /* 0x000fc00000000000 */
[----:B------:R-:W-:-:S00]  /*2b70*/  NOP ;  /* 0x0000000000007918 */ /* 0x000fc00000000000 */
.L_x_1:


//--------------------- .nv.shared.triton__0d1d2d3d4d5d6d7d89101112de --------------------------
	.section	.nv.shared.triton__0d1d2d3d4d5d6d7d89101112de,"aw",@nobits
	.align	16
